//
// Generated by NVIDIA NVVM Compiler
//
// Compiler Build ID: CL-36424714
// Cuda compilation tools, release 13.0, V13.0.88
// Based on NVVM 20.0.0
//

.version 9.0
.target sm_100
.address_size 64

	// .globl	_Z10gol_kernaljjPhjjS_jjjPjS0_m
.extern .func  (.param .b32 func_retval0) vprintf
(
	.param .b64 vprintf_param_0,
	.param .b64 vprintf_param_1
)
;
.global .align 4 .b8 precalc_xorwow_matrix[102400];
.global .align 4 .b8 precalc_xorwow_offset_matrix[102400];
.global .align 4 .b8 mrg32k3aM1[2304];
.global .align 4 .b8 mrg32k3aM2[2304];
.global .align 4 .b8 mrg32k3aM1SubSeq[2016];
.global .align 4 .b8 mrg32k3aM2SubSeq[2016];
.global .align 4 .b8 mrg32k3aM1Seq[2304];
.global .align 4 .b8 mrg32k3aM2Seq[2304];
.const .align 8 .b8 __cr_lgamma_table[72];
.global .align 1 .b8 $str[38] = {80, 97, 116, 116, 101, 114, 110, 32, 37, 117, 32, 104, 97, 115, 32, 110, 111, 116, 32, 98, 101, 101, 110, 32, 105, 109, 112, 108, 101, 109, 101, 110, 116, 101, 100, 32, 10};

.visible .entry _Z10gol_kernaljjPhjjS_jjjPjS0_m(
	.param .u32 _Z10gol_kernaljjPhjjS_jjjPjS0_m_param_0,
	.param .u32 _Z10gol_kernaljjPhjjS_jjjPjS0_m_param_1,
	.param .u64 .ptr .align 1 _Z10gol_kernaljjPhjjS_jjjPjS0_m_param_2,
	.param .u32 _Z10gol_kernaljjPhjjS_jjjPjS0_m_param_3,
	.param .u32 _Z10gol_kernaljjPhjjS_jjjPjS0_m_param_4,
	.param .u64 .ptr .align 1 _Z10gol_kernaljjPhjjS_jjjPjS0_m_param_5,
	.param .u32 _Z10gol_kernaljjPhjjS_jjjPjS0_m_param_6,
	.param .u32 _Z10gol_kernaljjPhjjS_jjjPjS0_m_param_7,
	.param .u32 _Z10gol_kernaljjPhjjS_jjjPjS0_m_param_8,
	.param .u64 .ptr .align 1 _Z10gol_kernaljjPhjjS_jjjPjS0_m_param_9,
	.param .u64 .ptr .align 1 _Z10gol_kernaljjPhjjS_jjjPjS0_m_param_10,
	.param .u64 _Z10gol_kernaljjPhjjS_jjjPjS0_m_param_11
)
{
	.local .align 8 .b8 	__local_depot0[56];
	.reg .b64 	%SP;
	.reg .b64 	%SPL;
	.reg .pred 	%p<96>;
	.reg .b16 	%rs<38>;
	.reg .b32 	%r<1340>;
	.reg .b32 	%f<5>;
	.reg .b64 	%rd<72>;

	mov.u64 	%SPL, __local_depot0;
	cvta.local.u64 	%SP, %SPL;
	ld.param.u64 	%rd23, [_Z10gol_kernaljjPhjjS_jjjPjS0_m_param_2];
	ld.param.u32 	%r575, [_Z10gol_kernaljjPhjjS_jjjPjS0_m_param_3];
	ld.param.u32 	%r576, [_Z10gol_kernaljjPhjjS_jjjPjS0_m_param_4];
	ld.param.u64 	%rd26, [_Z10gol_kernaljjPhjjS_jjjPjS0_m_param_5];
	ld.param.u64 	%rd27, [_Z10gol_kernaljjPhjjS_jjjPjS0_m_param_9];
	ld.param.u64 	%rd25, [_Z10gol_kernaljjPhjjS_jjjPjS0_m_param_11];
	cvta.to.global.u64 	%rd1, %rd27;
	cvta.to.global.u64 	%rd2, %rd26;
	cvta.to.global.u64 	%rd3, %rd23;
	mov.u32 	%r580, %ctaid.x;
	mov.u32 	%r581, %ntid.x;
	mov.u32 	%r582, %tid.x;
	mad.lo.s32 	%r1032, %r580, %r581, %r582;
	cvt.u64.u32 	%rd14, %r1032;
	setp.le.u64 	%p1, %rd25, %rd14;
	@%p1 bra 	$L__BB0_156;
	div.u32 	%r583, %r1032, %r575;
	mul.lo.s32 	%r584, %r583, %r575;
	sub.s32 	%r585, %r1032, %r584;
	add.u64 	%rd5, %SPL, 0;
	add.s32 	%r586, %r576, %r583;
	add.s32 	%r587, %r586, -1;
	rem.u32 	%r588, %r587, %r576;
	mul.lo.s32 	%r589, %r588, %r575;
	add.s32 	%r590, %r583, 1;
	rem.u32 	%r591, %r590, %r576;
	mul.lo.s32 	%r592, %r591, %r575;
	add.s32 	%r593, %r575, %r585;
	add.s32 	%r594, %r593, -1;
	rem.u32 	%r595, %r594, %r575;
	add.s32 	%r596, %r585, 1;
	setp.eq.s32 	%p2, %r596, %r575;
	selp.b32 	%r597, 0, %r596, %p2;
	cvt.u64.u32 	%rd29, %r595;
	cvt.u64.u32 	%rd30, %r585;
	cvt.u64.u32 	%rd31, %r597;
	cvt.u64.u32 	%rd32, %r589;
	cvt.u64.u32 	%rd33, %r584;
	cvt.u64.u32 	%rd34, %r592;
	add.s64 	%rd35, %rd29, %rd33;
	add.s64 	%rd6, %rd3, %rd35;
	add.s64 	%rd36, %rd31, %rd33;
	add.s64 	%rd7, %rd3, %rd36;
	add.s64 	%rd37, %rd29, %rd34;
	add.s64 	%rd8, %rd3, %rd37;
	add.s64 	%rd38, %rd34, %rd30;
	add.s64 	%rd9, %rd3, %rd38;
	add.s64 	%rd39, %rd34, %rd31;
	add.s64 	%rd10, %rd3, %rd39;
	add.s64 	%rd40, %rd29, %rd32;
	add.s64 	%rd11, %rd3, %rd40;
	add.s64 	%rd41, %rd32, %rd30;
	add.s64 	%rd12, %rd3, %rd41;
	add.s64 	%rd42, %rd32, %rd31;
	add.s64 	%rd13, %rd3, %rd42;
$L__BB0_2:
	mov.b32 	%r1055, 1911725830;
	st.local.u32 	[%rd5+4], %r1055;
	mov.b32 	%r1053, -123459836;
	mov.b32 	%r1054, 2131526676;
	st.local.v2.u32 	[%rd5+8], {%r1054, %r1053};
	mov.b32 	%r1051, 1794052362;
	mov.b32 	%r1052, -589760388;
	st.local.v2.u32 	[%rd5+16], {%r1052, %r1051};
	setp.eq.s64 	%p3, %rd14, 0;
	@%p3 bra 	$L__BB0_117;
	mov.b32 	%r1038, 0;
	mov.b32 	%r1055, 1911725830;
	mov.b32 	%r1054, 2131526676;
	mov.b32 	%r1053, -123459836;
	mov.b32 	%r1052, -589760388;
	mov.b32 	%r1051, 1794052362;
	mov.u64 	%rd71, %rd14;
$L__BB0_4:
	mov.u64 	%rd15, %rd71;
	and.b64  	%rd16, %rd15, 3;
	setp.eq.s64 	%p4, %rd16, 0;
	@%p4 bra 	$L__BB0_116;
	mul.wide.u32 	%rd43, %r1038, 3200;
	mov.u64 	%rd44, precalc_xorwow_matrix;
	add.s64 	%rd17, %rd44, %rd43;
	mov.b32 	%r1051, 0;
	mov.u32 	%r1052, %r1051;
	mov.u32 	%r1053, %r1051;
	mov.u32 	%r1054, %r1051;
	mov.u32 	%r1055, %r1051;
	mov.u32 	%r1044, %r1051;
$L__BB0_6:
	mul.wide.u32 	%rd45, %r1044, 4;
	add.s64 	%rd46, %rd5, %rd45;
	ld.local.u32 	%r15, [%rd46+4];
	shl.b32 	%r16, %r1044, 5;
	mov.b32 	%r1050, 0;
$L__BB0_7:
	.pragma "nounroll";
	shr.u32 	%r611, %r15, %r1050;
	and.b32  	%r612, %r611, 1;
	setp.eq.b32 	%p5, %r612, 1;
	not.pred 	%p6, %p5;
	add.s32 	%r613, %r16, %r1050;
	mul.lo.s32 	%r614, %r613, 5;
	mul.wide.u32 	%rd47, %r614, 4;
	add.s64 	%rd18, %rd17, %rd47;
	@%p6 bra 	$L__BB0_9;
	ld.global.u32 	%r615, [%rd18];
	xor.b32  	%r1055, %r1055, %r615;
	ld.global.u32 	%r616, [%rd18+4];
	xor.b32  	%r1054, %r1054, %r616;
	ld.global.u32 	%r617, [%rd18+8];
	xor.b32  	%r1053, %r1053, %r617;
	ld.global.u32 	%r618, [%rd18+12];
	xor.b32  	%r1052, %r1052, %r618;
	ld.global.u32 	%r619, [%rd18+16];
	xor.b32  	%r1051, %r1051, %r619;
$L__BB0_9:
	and.b32  	%r621, %r611, 2;
	setp.eq.s32 	%p7, %r621, 0;
	@%p7 bra 	$L__BB0_11;
	ld.global.u32 	%r622, [%rd18+20];
	xor.b32  	%r1055, %r1055, %r622;
	ld.global.u32 	%r623, [%rd18+24];
	xor.b32  	%r1054, %r1054, %r623;
	ld.global.u32 	%r624, [%rd18+28];
	xor.b32  	%r1053, %r1053, %r624;
	ld.global.u32 	%r625, [%rd18+32];
	xor.b32  	%r1052, %r1052, %r625;
	ld.global.u32 	%r626, [%rd18+36];
	xor.b32  	%r1051, %r1051, %r626;
$L__BB0_11:
	and.b32  	%r628, %r611, 4;
	setp.eq.s32 	%p8, %r628, 0;
	@%p8 bra 	$L__BB0_13;
	ld.global.u32 	%r629, [%rd18+40];
	xor.b32  	%r1055, %r1055, %r629;
	ld.global.u32 	%r630, [%rd18+44];
	xor.b32  	%r1054, %r1054, %r630;
	ld.global.u32 	%r631, [%rd18+48];
	xor.b32  	%r1053, %r1053, %r631;
	ld.global.u32 	%r632, [%rd18+52];
	xor.b32  	%r1052, %r1052, %r632;
	ld.global.u32 	%r633, [%rd18+56];
	xor.b32  	%r1051, %r1051, %r633;
$L__BB0_13:
	and.b32  	%r635, %r611, 8;
	setp.eq.s32 	%p9, %r635, 0;
	@%p9 bra 	$L__BB0_15;
	ld.global.u32 	%r636, [%rd18+60];
	xor.b32  	%r1055, %r1055, %r636;
	ld.global.u32 	%r637, [%rd18+64];
	xor.b32  	%r1054, %r1054, %r637;
	ld.global.u32 	%r638, [%rd18+68];
	xor.b32  	%r1053, %r1053, %r638;
	ld.global.u32 	%r639, [%rd18+72];
	xor.b32  	%r1052, %r1052, %r639;
	ld.global.u32 	%r640, [%rd18+76];
	xor.b32  	%r1051, %r1051, %r640;
$L__BB0_15:
	and.b32  	%r642, %r611, 16;
	setp.eq.s32 	%p10, %r642, 0;
	@%p10 bra 	$L__BB0_17;
	ld.global.u32 	%r643, [%rd18+80];
	xor.b32  	%r1055, %r1055, %r643;
	ld.global.u32 	%r644, [%rd18+84];
	xor.b32  	%r1054, %r1054, %r644;
	ld.global.u32 	%r645, [%rd18+88];
	xor.b32  	%r1053, %r1053, %r645;
	ld.global.u32 	%r646, [%rd18+92];
	xor.b32  	%r1052, %r1052, %r646;
	ld.global.u32 	%r647, [%rd18+96];
	xor.b32  	%r1051, %r1051, %r647;
$L__BB0_17:
	and.b32  	%r649, %r611, 32;
	setp.eq.s32 	%p11, %r649, 0;
	@%p11 bra 	$L__BB0_19;
	ld.global.u32 	%r650, [%rd18+100];
	xor.b32  	%r1055, %r1055, %r650;
	ld.global.u32 	%r651, [%rd18+104];
	xor.b32  	%r1054, %r1054, %r651;
	ld.global.u32 	%r652, [%rd18+108];
	xor.b32  	%r1053, %r1053, %r652;
	ld.global.u32 	%r653, [%rd18+112];
	xor.b32  	%r1052, %r1052, %r653;
	ld.global.u32 	%r654, [%rd18+116];
	xor.b32  	%r1051, %r1051, %r654;
$L__BB0_19:
	and.b32  	%r656, %r611, 64;
	setp.eq.s32 	%p12, %r656, 0;
	@%p12 bra 	$L__BB0_21;
	ld.global.u32 	%r657, [%rd18+120];
	xor.b32  	%r1055, %r1055, %r657;
	ld.global.u32 	%r658, [%rd18+124];
	xor.b32  	%r1054, %r1054, %r658;
	ld.global.u32 	%r659, [%rd18+128];
	xor.b32  	%r1053, %r1053, %r659;
	ld.global.u32 	%r660, [%rd18+132];
	xor.b32  	%r1052, %r1052, %r660;
	ld.global.u32 	%r661, [%rd18+136];
	xor.b32  	%r1051, %r1051, %r661;
$L__BB0_21:
	and.b32  	%r663, %r611, 128;
	setp.eq.s32 	%p13, %r663, 0;
	@%p13 bra 	$L__BB0_23;
	ld.global.u32 	%r664, [%rd18+140];
	xor.b32  	%r1055, %r1055, %r664;
	ld.global.u32 	%r665, [%rd18+144];
	xor.b32  	%r1054, %r1054, %r665;
	ld.global.u32 	%r666, [%rd18+148];
	xor.b32  	%r1053, %r1053, %r666;
	ld.global.u32 	%r667, [%rd18+152];
	xor.b32  	%r1052, %r1052, %r667;
	ld.global.u32 	%r668, [%rd18+156];
	xor.b32  	%r1051, %r1051, %r668;
$L__BB0_23:
	and.b32  	%r670, %r611, 256;
	setp.eq.s32 	%p14, %r670, 0;
	@%p14 bra 	$L__BB0_25;
	ld.global.u32 	%r671, [%rd18+160];
	xor.b32  	%r1055, %r1055, %r671;
	ld.global.u32 	%r672, [%rd18+164];
	xor.b32  	%r1054, %r1054, %r672;
	ld.global.u32 	%r673, [%rd18+168];
	xor.b32  	%r1053, %r1053, %r673;
	ld.global.u32 	%r674, [%rd18+172];
	xor.b32  	%r1052, %r1052, %r674;
	ld.global.u32 	%r675, [%rd18+176];
	xor.b32  	%r1051, %r1051, %r675;
$L__BB0_25:
	and.b32  	%r677, %r611, 512;
	setp.eq.s32 	%p15, %r677, 0;
	@%p15 bra 	$L__BB0_27;
	ld.global.u32 	%r678, [%rd18+180];
	xor.b32  	%r1055, %r1055, %r678;
	ld.global.u32 	%r679, [%rd18+184];
	xor.b32  	%r1054, %r1054, %r679;
	ld.global.u32 	%r680, [%rd18+188];
	xor.b32  	%r1053, %r1053, %r680;
	ld.global.u32 	%r681, [%rd18+192];
	xor.b32  	%r1052, %r1052, %r681;
	ld.global.u32 	%r682, [%rd18+196];
	xor.b32  	%r1051, %r1051, %r682;
$L__BB0_27:
	and.b32  	%r684, %r611, 1024;
	setp.eq.s32 	%p16, %r684, 0;
	@%p16 bra 	$L__BB0_29;
	ld.global.u32 	%r685, [%rd18+200];
	xor.b32  	%r1055, %r1055, %r685;
	ld.global.u32 	%r686, [%rd18+204];
	xor.b32  	%r1054, %r1054, %r686;
	ld.global.u32 	%r687, [%rd18+208];
	xor.b32  	%r1053, %r1053, %r687;
	ld.global.u32 	%r688, [%rd18+212];
	xor.b32  	%r1052, %r1052, %r688;
	ld.global.u32 	%r689, [%rd18+216];
	xor.b32  	%r1051, %r1051, %r689;
$L__BB0_29:
	and.b32  	%r691, %r611, 2048;
	setp.eq.s32 	%p17, %r691, 0;
	@%p17 bra 	$L__BB0_31;
	ld.global.u32 	%r692, [%rd18+220];
	xor.b32  	%r1055, %r1055, %r692;
	ld.global.u32 	%r693, [%rd18+224];
	xor.b32  	%r1054, %r1054, %r693;
	ld.global.u32 	%r694, [%rd18+228];
	xor.b32  	%r1053, %r1053, %r694;
	ld.global.u32 	%r695, [%rd18+232];
	xor.b32  	%r1052, %r1052, %r695;
	ld.global.u32 	%r696, [%rd18+236];
	xor.b32  	%r1051, %r1051, %r696;
$L__BB0_31:
	and.b32  	%r698, %r611, 4096;
	setp.eq.s32 	%p18, %r698, 0;
	@%p18 bra 	$L__BB0_33;
	ld.global.u32 	%r699, [%rd18+240];
	xor.b32  	%r1055, %r1055, %r699;
	ld.global.u32 	%r700, [%rd18+244];
	xor.b32  	%r1054, %r1054, %r700;
	ld.global.u32 	%r701, [%rd18+248];
	xor.b32  	%r1053, %r1053, %r701;
	ld.global.u32 	%r702, [%rd18+252];
	xor.b32  	%r1052, %r1052, %r702;
	ld.global.u32 	%r703, [%rd18+256];
	xor.b32  	%r1051, %r1051, %r703;
$L__BB0_33:
	and.b32  	%r705, %r611, 8192;
	setp.eq.s32 	%p19, %r705, 0;
	@%p19 bra 	$L__BB0_35;
	ld.global.u32 	%r706, [%rd18+260];
	xor.b32  	%r1055, %r1055, %r706;
	ld.global.u32 	%r707, [%rd18+264];
	xor.b32  	%r1054, %r1054, %r707;
	ld.global.u32 	%r708, [%rd18+268];
	xor.b32  	%r1053, %r1053, %r708;
	ld.global.u32 	%r709, [%rd18+272];
	xor.b32  	%r1052, %r1052, %r709;
	ld.global.u32 	%r710, [%rd18+276];
	xor.b32  	%r1051, %r1051, %r710;
$L__BB0_35:
	and.b32  	%r712, %r611, 16384;
	setp.eq.s32 	%p20, %r712, 0;
	@%p20 bra 	$L__BB0_37;
	ld.global.u32 	%r713, [%rd18+280];
	xor.b32  	%r1055, %r1055, %r713;
	ld.global.u32 	%r714, [%rd18+284];
	xor.b32  	%r1054, %r1054, %r714;
	ld.global.u32 	%r715, [%rd18+288];
	xor.b32  	%r1053, %r1053, %r715;
	ld.global.u32 	%r716, [%rd18+292];
	xor.b32  	%r1052, %r1052, %r716;
	ld.global.u32 	%r717, [%rd18+296];
	xor.b32  	%r1051, %r1051, %r717;
$L__BB0_37:
	and.b32  	%r719, %r611, 32768;
	setp.eq.s32 	%p21, %r719, 0;
	@%p21 bra 	$L__BB0_39;
	ld.global.u32 	%r720, [%rd18+300];
	xor.b32  	%r1055, %r1055, %r720;
	ld.global.u32 	%r721, [%rd18+304];
	xor.b32  	%r1054, %r1054, %r721;
	ld.global.u32 	%r722, [%rd18+308];
	xor.b32  	%r1053, %r1053, %r722;
	ld.global.u32 	%r723, [%rd18+312];
	xor.b32  	%r1052, %r1052, %r723;
	ld.global.u32 	%r724, [%rd18+316];
	xor.b32  	%r1051, %r1051, %r724;
$L__BB0_39:
	add.s32 	%r1050, %r1050, 16;
	setp.ne.s32 	%p22, %r1050, 32;
	@%p22 bra 	$L__BB0_7;
	mad.lo.s32 	%r725, %r1044, -31, %r16;
	add.s32 	%r1044, %r725, 1;
	setp.ne.s32 	%p23, %r1044, 5;
	@%p23 bra 	$L__BB0_6;
	st.local.u32 	[%rd5+4], %r1055;
	st.local.v2.u32 	[%rd5+8], {%r1054, %r1053};
	st.local.v2.u32 	[%rd5+16], {%r1052, %r1051};
	setp.eq.s64 	%p24, %rd16, 1;
	@%p24 bra 	$L__BB0_116;
	mov.b32 	%r1051, 0;
	mov.u32 	%r1052, %r1051;
	mov.u32 	%r1053, %r1051;
	mov.u32 	%r1054, %r1051;
	mov.u32 	%r1055, %r1051;
	mov.u32 	%r1136, %r1051;
$L__BB0_43:
	mul.wide.u32 	%rd48, %r1136, 4;
	add.s64 	%rd49, %rd5, %rd48;
	ld.local.u32 	%r191, [%rd49+4];
	shl.b32 	%r192, %r1136, 5;
	mov.b32 	%r1142, 0;
$L__BB0_44:
	.pragma "nounroll";
	shr.u32 	%r728, %r191, %r1142;
	and.b32  	%r729, %r728, 1;
	setp.eq.b32 	%p25, %r729, 1;
	not.pred 	%p26, %p25;
	add.s32 	%r730, %r192, %r1142;
	mul.lo.s32 	%r731, %r730, 5;
	mul.wide.u32 	%rd50, %r731, 4;
	add.s64 	%rd19, %rd17, %rd50;
	@%p26 bra 	$L__BB0_46;
	ld.global.u32 	%r732, [%rd19];
	xor.b32  	%r1055, %r1055, %r732;
	ld.global.u32 	%r733, [%rd19+4];
	xor.b32  	%r1054, %r1054, %r733;
	ld.global.u32 	%r734, [%rd19+8];
	xor.b32  	%r1053, %r1053, %r734;
	ld.global.u32 	%r735, [%rd19+12];
	xor.b32  	%r1052, %r1052, %r735;
	ld.global.u32 	%r736, [%rd19+16];
	xor.b32  	%r1051, %r1051, %r736;
$L__BB0_46:
	and.b32  	%r738, %r728, 2;
	setp.eq.s32 	%p27, %r738, 0;
	@%p27 bra 	$L__BB0_48;
	ld.global.u32 	%r739, [%rd19+20];
	xor.b32  	%r1055, %r1055, %r739;
	ld.global.u32 	%r740, [%rd19+24];
	xor.b32  	%r1054, %r1054, %r740;
	ld.global.u32 	%r741, [%rd19+28];
	xor.b32  	%r1053, %r1053, %r741;
	ld.global.u32 	%r742, [%rd19+32];
	xor.b32  	%r1052, %r1052, %r742;
	ld.global.u32 	%r743, [%rd19+36];
	xor.b32  	%r1051, %r1051, %r743;
$L__BB0_48:
	and.b32  	%r745, %r728, 4;
	setp.eq.s32 	%p28, %r745, 0;
	@%p28 bra 	$L__BB0_50;
	ld.global.u32 	%r746, [%rd19+40];
	xor.b32  	%r1055, %r1055, %r746;
	ld.global.u32 	%r747, [%rd19+44];
	xor.b32  	%r1054, %r1054, %r747;
	ld.global.u32 	%r748, [%rd19+48];
	xor.b32  	%r1053, %r1053, %r748;
	ld.global.u32 	%r749, [%rd19+52];
	xor.b32  	%r1052, %r1052, %r749;
	ld.global.u32 	%r750, [%rd19+56];
	xor.b32  	%r1051, %r1051, %r750;
$L__BB0_50:
	and.b32  	%r752, %r728, 8;
	setp.eq.s32 	%p29, %r752, 0;
	@%p29 bra 	$L__BB0_52;
	ld.global.u32 	%r753, [%rd19+60];
	xor.b32  	%r1055, %r1055, %r753;
	ld.global.u32 	%r754, [%rd19+64];
	xor.b32  	%r1054, %r1054, %r754;
	ld.global.u32 	%r755, [%rd19+68];
	xor.b32  	%r1053, %r1053, %r755;
	ld.global.u32 	%r756, [%rd19+72];
	xor.b32  	%r1052, %r1052, %r756;
	ld.global.u32 	%r757, [%rd19+76];
	xor.b32  	%r1051, %r1051, %r757;
$L__BB0_52:
	and.b32  	%r759, %r728, 16;
	setp.eq.s32 	%p30, %r759, 0;
	@%p30 bra 	$L__BB0_54;
	ld.global.u32 	%r760, [%rd19+80];
	xor.b32  	%r1055, %r1055, %r760;
	ld.global.u32 	%r761, [%rd19+84];
	xor.b32  	%r1054, %r1054, %r761;
	ld.global.u32 	%r762, [%rd19+88];
	xor.b32  	%r1053, %r1053, %r762;
	ld.global.u32 	%r763, [%rd19+92];
	xor.b32  	%r1052, %r1052, %r763;
	ld.global.u32 	%r764, [%rd19+96];
	xor.b32  	%r1051, %r1051, %r764;
$L__BB0_54:
	and.b32  	%r766, %r728, 32;
	setp.eq.s32 	%p31, %r766, 0;
	@%p31 bra 	$L__BB0_56;
	ld.global.u32 	%r767, [%rd19+100];
	xor.b32  	%r1055, %r1055, %r767;
	ld.global.u32 	%r768, [%rd19+104];
	xor.b32  	%r1054, %r1054, %r768;
	ld.global.u32 	%r769, [%rd19+108];
	xor.b32  	%r1053, %r1053, %r769;
	ld.global.u32 	%r770, [%rd19+112];
	xor.b32  	%r1052, %r1052, %r770;
	ld.global.u32 	%r771, [%rd19+116];
	xor.b32  	%r1051, %r1051, %r771;
$L__BB0_56:
	and.b32  	%r773, %r728, 64;
	setp.eq.s32 	%p32, %r773, 0;
	@%p32 bra 	$L__BB0_58;
	ld.global.u32 	%r774, [%rd19+120];
	xor.b32  	%r1055, %r1055, %r774;
	ld.global.u32 	%r775, [%rd19+124];
	xor.b32  	%r1054, %r1054, %r775;
	ld.global.u32 	%r776, [%rd19+128];
	xor.b32  	%r1053, %r1053, %r776;
	ld.global.u32 	%r777, [%rd19+132];
	xor.b32  	%r1052, %r1052, %r777;
	ld.global.u32 	%r778, [%rd19+136];
	xor.b32  	%r1051, %r1051, %r778;
$L__BB0_58:
	and.b32  	%r780, %r728, 128;
	setp.eq.s32 	%p33, %r780, 0;
	@%p33 bra 	$L__BB0_60;
	ld.global.u32 	%r781, [%rd19+140];
	xor.b32  	%r1055, %r1055, %r781;
	ld.global.u32 	%r782, [%rd19+144];
	xor.b32  	%r1054, %r1054, %r782;
	ld.global.u32 	%r783, [%rd19+148];
	xor.b32  	%r1053, %r1053, %r783;
	ld.global.u32 	%r784, [%rd19+152];
	xor.b32  	%r1052, %r1052, %r784;
	ld.global.u32 	%r785, [%rd19+156];
	xor.b32  	%r1051, %r1051, %r785;
$L__BB0_60:
	and.b32  	%r787, %r728, 256;
	setp.eq.s32 	%p34, %r787, 0;
	@%p34 bra 	$L__BB0_62;
	ld.global.u32 	%r788, [%rd19+160];
	xor.b32  	%r1055, %r1055, %r788;
	ld.global.u32 	%r789, [%rd19+164];
	xor.b32  	%r1054, %r1054, %r789;
	ld.global.u32 	%r790, [%rd19+168];
	xor.b32  	%r1053, %r1053, %r790;
	ld.global.u32 	%r791, [%rd19+172];
	xor.b32  	%r1052, %r1052, %r791;
	ld.global.u32 	%r792, [%rd19+176];
	xor.b32  	%r1051, %r1051, %r792;
$L__BB0_62:
	and.b32  	%r794, %r728, 512;
	setp.eq.s32 	%p35, %r794, 0;
	@%p35 bra 	$L__BB0_64;
	ld.global.u32 	%r795, [%rd19+180];
	xor.b32  	%r1055, %r1055, %r795;
	ld.global.u32 	%r796, [%rd19+184];
	xor.b32  	%r1054, %r1054, %r796;
	ld.global.u32 	%r797, [%rd19+188];
	xor.b32  	%r1053, %r1053, %r797;
	ld.global.u32 	%r798, [%rd19+192];
	xor.b32  	%r1052, %r1052, %r798;
	ld.global.u32 	%r799, [%rd19+196];
	xor.b32  	%r1051, %r1051, %r799;
$L__BB0_64:
	and.b32  	%r801, %r728, 1024;
	setp.eq.s32 	%p36, %r801, 0;
	@%p36 bra 	$L__BB0_66;
	ld.global.u32 	%r802, [%rd19+200];
	xor.b32  	%r1055, %r1055, %r802;
	ld.global.u32 	%r803, [%rd19+204];
	xor.b32  	%r1054, %r1054, %r803;
	ld.global.u32 	%r804, [%rd19+208];
	xor.b32  	%r1053, %r1053, %r804;
	ld.global.u32 	%r805, [%rd19+212];
	xor.b32  	%r1052, %r1052, %r805;
	ld.global.u32 	%r806, [%rd19+216];
	xor.b32  	%r1051, %r1051, %r806;
$L__BB0_66:
	and.b32  	%r808, %r728, 2048;
	setp.eq.s32 	%p37, %r808, 0;
	@%p37 bra 	$L__BB0_68;
	ld.global.u32 	%r809, [%rd19+220];
	xor.b32  	%r1055, %r1055, %r809;
	ld.global.u32 	%r810, [%rd19+224];
	xor.b32  	%r1054, %r1054, %r810;
	ld.global.u32 	%r811, [%rd19+228];
	xor.b32  	%r1053, %r1053, %r811;
	ld.global.u32 	%r812, [%rd19+232];
	xor.b32  	%r1052, %r1052, %r812;
	ld.global.u32 	%r813, [%rd19+236];
	xor.b32  	%r1051, %r1051, %r813;
$L__BB0_68:
	and.b32  	%r815, %r728, 4096;
	setp.eq.s32 	%p38, %r815, 0;
	@%p38 bra 	$L__BB0_70;
	ld.global.u32 	%r816, [%rd19+240];
	xor.b32  	%r1055, %r1055, %r816;
	ld.global.u32 	%r817, [%rd19+244];
	xor.b32  	%r1054, %r1054, %r817;
	ld.global.u32 	%r818, [%rd19+248];
	xor.b32  	%r1053, %r1053, %r818;
	ld.global.u32 	%r819, [%rd19+252];
	xor.b32  	%r1052, %r1052, %r819;
	ld.global.u32 	%r820, [%rd19+256];
	xor.b32  	%r1051, %r1051, %r820;
$L__BB0_70:
	and.b32  	%r822, %r728, 8192;
	setp.eq.s32 	%p39, %r822, 0;
	@%p39 bra 	$L__BB0_72;
	ld.global.u32 	%r823, [%rd19+260];
	xor.b32  	%r1055, %r1055, %r823;
	ld.global.u32 	%r824, [%rd19+264];
	xor.b32  	%r1054, %r1054, %r824;
	ld.global.u32 	%r825, [%rd19+268];
	xor.b32  	%r1053, %r1053, %r825;
	ld.global.u32 	%r826, [%rd19+272];
	xor.b32  	%r1052, %r1052, %r826;
	ld.global.u32 	%r827, [%rd19+276];
	xor.b32  	%r1051, %r1051, %r827;
$L__BB0_72:
	and.b32  	%r829, %r728, 16384;
	setp.eq.s32 	%p40, %r829, 0;
	@%p40 bra 	$L__BB0_74;
	ld.global.u32 	%r830, [%rd19+280];
	xor.b32  	%r1055, %r1055, %r830;
	ld.global.u32 	%r831, [%rd19+284];
	xor.b32  	%r1054, %r1054, %r831;
	ld.global.u32 	%r832, [%rd19+288];
	xor.b32  	%r1053, %r1053, %r832;
	ld.global.u32 	%r833, [%rd19+292];
	xor.b32  	%r1052, %r1052, %r833;
	ld.global.u32 	%r834, [%rd19+296];
	xor.b32  	%r1051, %r1051, %r834;
$L__BB0_74:
	and.b32  	%r836, %r728, 32768;
	setp.eq.s32 	%p41, %r836, 0;
	@%p41 bra 	$L__BB0_76;
	ld.global.u32 	%r837, [%rd19+300];
	xor.b32  	%r1055, %r1055, %r837;
	ld.global.u32 	%r838, [%rd19+304];
	xor.b32  	%r1054, %r1054, %r838;
	ld.global.u32 	%r839, [%rd19+308];
	xor.b32  	%r1053, %r1053, %r839;
	ld.global.u32 	%r840, [%rd19+312];
	xor.b32  	%r1052, %r1052, %r840;
	ld.global.u32 	%r841, [%rd19+316];
	xor.b32  	%r1051, %r1051, %r841;
$L__BB0_76:
	add.s32 	%r1142, %r1142, 16;
	setp.ne.s32 	%p42, %r1142, 32;
	@%p42 bra 	$L__BB0_44;
	mad.lo.s32 	%r842, %r1136, -31, %r192;
	add.s32 	%r1136, %r842, 1;
	setp.ne.s32 	%p43, %r1136, 5;
	@%p43 bra 	$L__BB0_43;
	st.local.u32 	[%rd5+4], %r1055;
	st.local.v2.u32 	[%rd5+8], {%r1054, %r1053};
	st.local.v2.u32 	[%rd5+16], {%r1052, %r1051};
	setp.ne.s64 	%p44, %rd16, 3;
	@%p44 bra 	$L__BB0_116;
	mov.b32 	%r1051, 0;
	mov.u32 	%r1052, %r1051;
	mov.u32 	%r1053, %r1051;
	mov.u32 	%r1054, %r1051;
	mov.u32 	%r1055, %r1051;
	mov.u32 	%r1228, %r1051;
$L__BB0_80:
	mul.wide.u32 	%rd51, %r1228, 4;
	add.s64 	%rd52, %rd5, %rd51;
	ld.local.u32 	%r367, [%rd52+4];
	shl.b32 	%r368, %r1228, 5;
	mov.b32 	%r1234, 0;
$L__BB0_81:
	.pragma "nounroll";
	shr.u32 	%r845, %r367, %r1234;
	and.b32  	%r846, %r845, 1;
	setp.eq.b32 	%p45, %r846, 1;
	not.pred 	%p46, %p45;
	add.s32 	%r847, %r368, %r1234;
	mul.lo.s32 	%r848, %r847, 5;
	mul.wide.u32 	%rd53, %r848, 4;
	add.s64 	%rd20, %rd17, %rd53;
	@%p46 bra 	$L__BB0_83;
	ld.global.u32 	%r849, [%rd20];
	xor.b32  	%r1055, %r1055, %r849;
	ld.global.u32 	%r850, [%rd20+4];
	xor.b32  	%r1054, %r1054, %r850;
	ld.global.u32 	%r851, [%rd20+8];
	xor.b32  	%r1053, %r1053, %r851;
	ld.global.u32 	%r852, [%rd20+12];
	xor.b32  	%r1052, %r1052, %r852;
	ld.global.u32 	%r853, [%rd20+16];
	xor.b32  	%r1051, %r1051, %r853;
$L__BB0_83:
	and.b32  	%r855, %r845, 2;
	setp.eq.s32 	%p47, %r855, 0;
	@%p47 bra 	$L__BB0_85;
	ld.global.u32 	%r856, [%rd20+20];
	xor.b32  	%r1055, %r1055, %r856;
	ld.global.u32 	%r857, [%rd20+24];
	xor.b32  	%r1054, %r1054, %r857;
	ld.global.u32 	%r858, [%rd20+28];
	xor.b32  	%r1053, %r1053, %r858;
	ld.global.u32 	%r859, [%rd20+32];
	xor.b32  	%r1052, %r1052, %r859;
	ld.global.u32 	%r860, [%rd20+36];
	xor.b32  	%r1051, %r1051, %r860;
$L__BB0_85:
	and.b32  	%r862, %r845, 4;
	setp.eq.s32 	%p48, %r862, 0;
	@%p48 bra 	$L__BB0_87;
	ld.global.u32 	%r863, [%rd20+40];
	xor.b32  	%r1055, %r1055, %r863;
	ld.global.u32 	%r864, [%rd20+44];
	xor.b32  	%r1054, %r1054, %r864;
	ld.global.u32 	%r865, [%rd20+48];
	xor.b32  	%r1053, %r1053, %r865;
	ld.global.u32 	%r866, [%rd20+52];
	xor.b32  	%r1052, %r1052, %r866;
	ld.global.u32 	%r867, [%rd20+56];
	xor.b32  	%r1051, %r1051, %r867;
$L__BB0_87:
	and.b32  	%r869, %r845, 8;
	setp.eq.s32 	%p49, %r869, 0;
	@%p49 bra 	$L__BB0_89;
	ld.global.u32 	%r870, [%rd20+60];
	xor.b32  	%r1055, %r1055, %r870;
	ld.global.u32 	%r871, [%rd20+64];
	xor.b32  	%r1054, %r1054, %r871;
	ld.global.u32 	%r872, [%rd20+68];
	xor.b32  	%r1053, %r1053, %r872;
	ld.global.u32 	%r873, [%rd20+72];
	xor.b32  	%r1052, %r1052, %r873;
	ld.global.u32 	%r874, [%rd20+76];
	xor.b32  	%r1051, %r1051, %r874;
$L__BB0_89:
	and.b32  	%r876, %r845, 16;
	setp.eq.s32 	%p50, %r876, 0;
	@%p50 bra 	$L__BB0_91;
	ld.global.u32 	%r877, [%rd20+80];
	xor.b32  	%r1055, %r1055, %r877;
	ld.global.u32 	%r878, [%rd20+84];
	xor.b32  	%r1054, %r1054, %r878;
	ld.global.u32 	%r879, [%rd20+88];
	xor.b32  	%r1053, %r1053, %r879;
	ld.global.u32 	%r880, [%rd20+92];
	xor.b32  	%r1052, %r1052, %r880;
	ld.global.u32 	%r881, [%rd20+96];
	xor.b32  	%r1051, %r1051, %r881;
$L__BB0_91:
	and.b32  	%r883, %r845, 32;
	setp.eq.s32 	%p51, %r883, 0;
	@%p51 bra 	$L__BB0_93;
	ld.global.u32 	%r884, [%rd20+100];
	xor.b32  	%r1055, %r1055, %r884;
	ld.global.u32 	%r885, [%rd20+104];
	xor.b32  	%r1054, %r1054, %r885;
	ld.global.u32 	%r886, [%rd20+108];
	xor.b32  	%r1053, %r1053, %r886;
	ld.global.u32 	%r887, [%rd20+112];
	xor.b32  	%r1052, %r1052, %r887;
	ld.global.u32 	%r888, [%rd20+116];
	xor.b32  	%r1051, %r1051, %r888;
$L__BB0_93:
	and.b32  	%r890, %r845, 64;
	setp.eq.s32 	%p52, %r890, 0;
	@%p52 bra 	$L__BB0_95;
	ld.global.u32 	%r891, [%rd20+120];
	xor.b32  	%r1055, %r1055, %r891;
	ld.global.u32 	%r892, [%rd20+124];
	xor.b32  	%r1054, %r1054, %r892;
	ld.global.u32 	%r893, [%rd20+128];
	xor.b32  	%r1053, %r1053, %r893;
	ld.global.u32 	%r894, [%rd20+132];
	xor.b32  	%r1052, %r1052, %r894;
	ld.global.u32 	%r895, [%rd20+136];
	xor.b32  	%r1051, %r1051, %r895;
$L__BB0_95:
	and.b32  	%r897, %r845, 128;
	setp.eq.s32 	%p53, %r897, 0;
	@%p53 bra 	$L__BB0_97;
	ld.global.u32 	%r898, [%rd20+140];
	xor.b32  	%r1055, %r1055, %r898;
	ld.global.u32 	%r899, [%rd20+144];
	xor.b32  	%r1054, %r1054, %r899;
	ld.global.u32 	%r900, [%rd20+148];
	xor.b32  	%r1053, %r1053, %r900;
	ld.global.u32 	%r901, [%rd20+152];
	xor.b32  	%r1052, %r1052, %r901;
	ld.global.u32 	%r902, [%rd20+156];
	xor.b32  	%r1051, %r1051, %r902;
$L__BB0_97:
	and.b32  	%r904, %r845, 256;
	setp.eq.s32 	%p54, %r904, 0;
	@%p54 bra 	$L__BB0_99;
	ld.global.u32 	%r905, [%rd20+160];
	xor.b32  	%r1055, %r1055, %r905;
	ld.global.u32 	%r906, [%rd20+164];
	xor.b32  	%r1054, %r1054, %r906;
	ld.global.u32 	%r907, [%rd20+168];
	xor.b32  	%r1053, %r1053, %r907;
	ld.global.u32 	%r908, [%rd20+172];
	xor.b32  	%r1052, %r1052, %r908;
	ld.global.u32 	%r909, [%rd20+176];
	xor.b32  	%r1051, %r1051, %r909;
$L__BB0_99:
	and.b32  	%r911, %r845, 512;
	setp.eq.s32 	%p55, %r911, 0;
	@%p55 bra 	$L__BB0_101;
	ld.global.u32 	%r912, [%rd20+180];
	xor.b32  	%r1055, %r1055, %r912;
	ld.global.u32 	%r913, [%rd20+184];
	xor.b32  	%r1054, %r1054, %r913;
	ld.global.u32 	%r914, [%rd20+188];
	xor.b32  	%r1053, %r1053, %r914;
	ld.global.u32 	%r915, [%rd20+192];
	xor.b32  	%r1052, %r1052, %r915;
	ld.global.u32 	%r916, [%rd20+196];
	xor.b32  	%r1051, %r1051, %r916;
$L__BB0_101:
	and.b32  	%r918, %r845, 1024;
	setp.eq.s32 	%p56, %r918, 0;
	@%p56 bra 	$L__BB0_103;
	ld.global.u32 	%r919, [%rd20+200];
	xor.b32  	%r1055, %r1055, %r919;
	ld.global.u32 	%r920, [%rd20+204];
	xor.b32  	%r1054, %r1054, %r920;
	ld.global.u32 	%r921, [%rd20+208];
	xor.b32  	%r1053, %r1053, %r921;
	ld.global.u32 	%r922, [%rd20+212];
	xor.b32  	%r1052, %r1052, %r922;
	ld.global.u32 	%r923, [%rd20+216];
	xor.b32  	%r1051, %r1051, %r923;
$L__BB0_103:
	and.b32  	%r925, %r845, 2048;
	setp.eq.s32 	%p57, %r925, 0;
	@%p57 bra 	$L__BB0_105;
	ld.global.u32 	%r926, [%rd20+220];
	xor.b32  	%r1055, %r1055, %r926;
	ld.global.u32 	%r927, [%rd20+224];
	xor.b32  	%r1054, %r1054, %r927;
	ld.global.u32 	%r928, [%rd20+228];
	xor.b32  	%r1053, %r1053, %r928;
	ld.global.u32 	%r929, [%rd20+232];
	xor.b32  	%r1052, %r1052, %r929;
	ld.global.u32 	%r930, [%rd20+236];
	xor.b32  	%r1051, %r1051, %r930;
$L__BB0_105:
	and.b32  	%r932, %r845, 4096;
	setp.eq.s32 	%p58, %r932, 0;
	@%p58 bra 	$L__BB0_107;
	ld.global.u32 	%r933, [%rd20+240];
	xor.b32  	%r1055, %r1055, %r933;
	ld.global.u32 	%r934, [%rd20+244];
	xor.b32  	%r1054, %r1054, %r934;
	ld.global.u32 	%r935, [%rd20+248];
	xor.b32  	%r1053, %r1053, %r935;
	ld.global.u32 	%r936, [%rd20+252];
	xor.b32  	%r1052, %r1052, %r936;
	ld.global.u32 	%r937, [%rd20+256];
	xor.b32  	%r1051, %r1051, %r937;
$L__BB0_107:
	and.b32  	%r939, %r845, 8192;
	setp.eq.s32 	%p59, %r939, 0;
	@%p59 bra 	$L__BB0_109;
	ld.global.u32 	%r940, [%rd20+260];
	xor.b32  	%r1055, %r1055, %r940;
	ld.global.u32 	%r941, [%rd20+264];
	xor.b32  	%r1054, %r1054, %r941;
	ld.global.u32 	%r942, [%rd20+268];
	xor.b32  	%r1053, %r1053, %r942;
	ld.global.u32 	%r943, [%rd20+272];
	xor.b32  	%r1052, %r1052, %r943;
	ld.global.u32 	%r944, [%rd20+276];
	xor.b32  	%r1051, %r1051, %r944;
$L__BB0_109:
	and.b32  	%r946, %r845, 16384;
	setp.eq.s32 	%p60, %r946, 0;
	@%p60 bra 	$L__BB0_111;
	ld.global.u32 	%r947, [%rd20+280];
	xor.b32  	%r1055, %r1055, %r947;
	ld.global.u32 	%r948, [%rd20+284];
	xor.b32  	%r1054, %r1054, %r948;
	ld.global.u32 	%r949, [%rd20+288];
	xor.b32  	%r1053, %r1053, %r949;
	ld.global.u32 	%r950, [%rd20+292];
	xor.b32  	%r1052, %r1052, %r950;
	ld.global.u32 	%r951, [%rd20+296];
	xor.b32  	%r1051, %r1051, %r951;
$L__BB0_111:
	and.b32  	%r953, %r845, 32768;
	setp.eq.s32 	%p61, %r953, 0;
	@%p61 bra 	$L__BB0_113;
	ld.global.u32 	%r954, [%rd20+300];
	xor.b32  	%r1055, %r1055, %r954;
	ld.global.u32 	%r955, [%rd20+304];
	xor.b32  	%r1054, %r1054, %r955;
	ld.global.u32 	%r956, [%rd20+308];
	xor.b32  	%r1053, %r1053, %r956;
	ld.global.u32 	%r957, [%rd20+312];
	xor.b32  	%r1052, %r1052, %r957;
	ld.global.u32 	%r958, [%rd20+316];
	xor.b32  	%r1051, %r1051, %r958;
$L__BB0_113:
	add.s32 	%r1234, %r1234, 16;
	setp.ne.s32 	%p62, %r1234, 32;
	@%p62 bra 	$L__BB0_81;
	mad.lo.s32 	%r959, %r1228, -31, %r368;
	add.s32 	%r1228, %r959, 1;
	setp.ne.s32 	%p63, %r1228, 5;
	@%p63 bra 	$L__BB0_80;
	st.local.u32 	[%rd5+4], %r1055;
	st.local.v2.u32 	[%rd5+8], {%r1054, %r1053};
	st.local.v2.u32 	[%rd5+16], {%r1052, %r1051};
$L__BB0_116:
	shr.u64 	%rd71, %rd15, 2;
	add.s32 	%r1038, %r1038, 1;
	setp.gt.u64 	%p64, %rd15, 3;
	@%p64 bra 	$L__BB0_4;
$L__BB0_117:
	ld.param.u64 	%rd67, [_Z10gol_kernaljjPhjjS_jjjPjS0_m_param_2];
	mov.b32 	%r961, 0;
	st.local.v2.u32 	[%rd5+24], {%r961, %r961};
	st.local.u32 	[%rd5+32], %r961;
	mov.b64 	%rd54, 0;
	st.local.u64 	[%rd5+40], %rd54;
	ld.global.u8 	%rs6, [%rd6];
	ld.global.u8 	%rs7, [%rd7];
	ld.global.u8 	%rs8, [%rd8];
	ld.global.u8 	%rs9, [%rd9];
	ld.global.u8 	%rs10, [%rd10];
	ld.global.u8 	%rs11, [%rd11];
	ld.global.u8 	%rs12, [%rd12];
	ld.global.u8 	%rs13, [%rd13];
	add.s16 	%rs14, %rs8, -1;
	and.b16  	%rs15, %rs14, 255;
	setp.lt.u16 	%p65, %rs15, 16;
	selp.u32 	%r962, 1, 0, %p65;
	add.s16 	%rs16, %rs9, -1;
	and.b16  	%rs17, %rs16, 255;
	setp.lt.u16 	%p66, %rs17, 16;
	selp.u32 	%r963, 1, 0, %p66;
	add.s16 	%rs18, %rs10, -1;
	and.b16  	%rs19, %rs18, 255;
	setp.lt.u16 	%p67, %rs19, 16;
	selp.u32 	%r964, 1, 0, %p67;
	add.s16 	%rs20, %rs6, -1;
	and.b16  	%rs21, %rs20, 255;
	setp.lt.u16 	%p68, %rs21, 16;
	selp.u32 	%r965, 1, 0, %p68;
	add.s16 	%rs22, %rs7, -1;
	and.b16  	%rs23, %rs22, 255;
	setp.lt.u16 	%p69, %rs23, 16;
	selp.u32 	%r966, 1, 0, %p69;
	add.s16 	%rs24, %rs11, -1;
	and.b16  	%rs25, %rs24, 255;
	setp.lt.u16 	%p70, %rs25, 16;
	selp.u32 	%r967, 1, 0, %p70;
	add.s16 	%rs26, %rs12, -1;
	and.b16  	%rs27, %rs26, 255;
	setp.lt.u16 	%p71, %rs27, 16;
	selp.u32 	%r968, 1, 0, %p71;
	add.s16 	%rs28, %rs13, -1;
	and.b16  	%rs29, %rs28, 255;
	setp.lt.u16 	%p72, %rs29, 16;
	selp.u32 	%r969, 1, 0, %p72;
	add.s32 	%r970, %r966, %r965;
	add.s32 	%r971, %r970, %r962;
	add.s32 	%r972, %r971, %r963;
	add.s32 	%r973, %r972, %r964;
	add.s32 	%r974, %r973, %r967;
	add.s32 	%r975, %r974, %r968;
	add.s32 	%r548, %r975, %r969;
	cvta.to.global.u64 	%rd55, %rd67;
	add.s64 	%rd56, %rd55, %rd14;
	ld.global.u8 	%rs1, [%rd56];
	setp.eq.s16 	%p73, %rs1, 0;
	mov.b32 	%r555, 1150135817;
	mov.u32 	%r1333, %r1051;
	mov.u32 	%r1334, %r1052;
	mov.u32 	%r1335, %r1053;
	mov.u32 	%r1336, %r1054;
	@%p73 bra 	$L__BB0_120;
	ld.param.u32 	%r1031, [_Z10gol_kernaljjPhjjS_jjjPjS0_m_param_8];
	shr.u32 	%r977, %r1055, 2;
	xor.b32  	%r978, %r977, %r1055;
	st.local.u32 	[%rd5+4], %r1054;
	st.local.v2.u32 	[%rd5+8], {%r1053, %r1052};
	shl.b32 	%r979, %r1051, 4;
	shl.b32 	%r980, %r978, 1;
	xor.b32  	%r981, %r980, %r979;
	xor.b32  	%r982, %r981, %r978;
	xor.b32  	%r1333, %r982, %r1051;
	st.local.v2.u32 	[%rd5+16], {%r1051, %r1333};
	add.s32 	%r983, %r1333, 1150498254;
	cvt.rn.f32.u32 	%f1, %r983;
	abs.f32 	%f2, %f1;
	cvt.rzi.u32.f32 	%r984, %f2;
	mul.hi.u32 	%r985, %r984, 1374389535;
	shr.u32 	%r986, %r985, 5;
	mul.lo.s32 	%r987, %r986, 100;
	sub.s32 	%r988, %r984, %r987;
	setp.ge.u32 	%p74, %r988, %r1031;
	mov.b32 	%r555, 1150498254;
	mov.u32 	%r1334, %r1051;
	mov.u32 	%r1335, %r1052;
	mov.u32 	%r1336, %r1053;
	mov.u32 	%r1055, %r1054;
	@%p74 bra 	$L__BB0_120;
	ld.param.u64 	%rd68, [_Z10gol_kernaljjPhjjS_jjjPjS0_m_param_10];
	add.s64 	%rd57, %rd2, %rd14;
	mov.b16 	%rs30, 0;
	st.global.u8 	[%rd57], %rs30;
	cvta.to.global.u64 	%rd58, %rd68;
	ld.global.u32 	%r989, [%rd58];
	add.s32 	%r990, %r989, 1;
	st.global.u32 	[%rd58], %r990;
	bra.uni 	$L__BB0_155;
$L__BB0_120:
	ld.param.u32 	%r1024, [_Z10gol_kernaljjPhjjS_jjjPjS0_m_param_6];
	setp.gt.s32 	%p75, %r1024, 1;
	@%p75 bra 	$L__BB0_125;
	ld.param.u32 	%r1027, [_Z10gol_kernaljjPhjjS_jjjPjS0_m_param_6];
	setp.eq.s32 	%p78, %r1027, 0;
	@%p78 bra 	$L__BB0_128;
	ld.param.u32 	%r1028, [_Z10gol_kernaljjPhjjS_jjjPjS0_m_param_6];
	setp.eq.s32 	%p79, %r1028, 1;
	@%p79 bra 	$L__BB0_123;
	bra.uni 	$L__BB0_127;
$L__BB0_123:
	@%p73 bra 	$L__BB0_137;
	add.s16 	%rs36, %rs1, -1;
	bra.uni 	$L__BB0_142;
$L__BB0_125:
	ld.param.u32 	%r1025, [_Z10gol_kernaljjPhjjS_jjjPjS0_m_param_6];
	setp.eq.s32 	%p76, %r1025, 2;
	@%p76 bra 	$L__BB0_143;
	ld.param.u32 	%r1026, [_Z10gol_kernaljjPhjjS_jjjPjS0_m_param_6];
	setp.eq.s32 	%p77, %r1026, 3;
	@%p77 bra 	$L__BB0_150;
$L__BB0_127:
	ld.param.u32 	%r1029, [_Z10gol_kernaljjPhjjS_jjjPjS0_m_param_6];
	add.u64 	%rd63, %SP, 48;
	add.u64 	%rd64, %SPL, 48;
	st.local.u32 	[%rd64], %r1029;
	mov.u64 	%rd65, $str;
	cvta.global.u64 	%rd66, %rd65;
	{ // callseq 0, 0
	.param .b64 param0;
	st.param.b64 	[param0], %rd66;
	.param .b64 param1;
	st.param.b64 	[param1], %rd63;
	.param .b32 retval0;
	call.uni (retval0), 
	vprintf, 
	(
	param0, 
	param1
	);
	ld.param.b32 	%r1022, [retval0];
	} // callseq 0
	bra.uni 	$L__BB0_156;
$L__BB0_128:
	setp.eq.s16 	%p90, %rs1, 0;
	@%p90 bra 	$L__BB0_132;
	cvt.u32.u16 	%r556, %rs1;
	setp.lt.u32 	%p91, %r548, 5;
	@%p91 bra 	$L__BB0_131;
	setp.eq.s16 	%p92, %rs1, 1;
	selp.b32 	%r1331, 0, %r556, %p92;
	bra.uni 	$L__BB0_136;
$L__BB0_131:
	add.s32 	%r1331, %r556, -1;
	bra.uni 	$L__BB0_136;
$L__BB0_132:
	setp.lt.u32 	%p93, %r548, 2;
	mov.b32 	%r1331, 0;
	@%p93 bra 	$L__BB0_136;
	setp.gt.u32 	%p94, %r548, 3;
	@%p94 bra 	$L__BB0_135;
	ld.global.u32 	%r1018, [%rd1];
	add.s32 	%r1019, %r1018, 1;
	st.global.u32 	[%rd1], %r1019;
	mov.b32 	%r1331, 14;
	bra.uni 	$L__BB0_136;
$L__BB0_135:
	ld.global.u32 	%r1015, [%rd1];
	add.s32 	%r1016, %r1015, 1;
	st.global.u32 	[%rd1], %r1016;
	mov.b32 	%r1331, 21;
$L__BB0_136:
	add.s64 	%rd62, %rd2, %rd14;
	st.global.u8 	[%rd62], %r1331;
	bra.uni 	$L__BB0_155;
$L__BB0_137:
	setp.eq.s32 	%p87, %r548, 0;
	mov.b16 	%rs36, 0;
	@%p87 bra 	$L__BB0_142;
	bra.uni 	$L__BB0_139;
$L__BB0_138:
	add.s32 	%r560, %r548, -1;
	setp.lt.u32 	%p89, %r548, 2;
	mov.u32 	%r1055, %r565;
	mov.u32 	%r548, %r560;
	@%p89 bra 	$L__BB0_141;
$L__BB0_139:
	mov.u32 	%r565, %r1336;
	mov.u32 	%r1336, %r1335;
	mov.u32 	%r1335, %r1334;
	mov.u32 	%r1334, %r1333;
	ld.param.u32 	%r1030, [_Z10gol_kernaljjPhjjS_jjjPjS0_m_param_7];
	shr.u32 	%r997, %r1055, 2;
	xor.b32  	%r998, %r997, %r1055;
	shl.b32 	%r999, %r1334, 4;
	shl.b32 	%r1000, %r998, 1;
	xor.b32  	%r1001, %r1000, %r999;
	xor.b32  	%r1002, %r1001, %r998;
	xor.b32  	%r1333, %r1002, %r1334;
	add.s32 	%r555, %r555, 362437;
	add.s32 	%r1003, %r1333, %r555;
	cvt.rn.f32.u32 	%f3, %r1003;
	abs.f32 	%f4, %f3;
	cvt.rzi.s32.f32 	%r1004, %f4;
	mul.hi.s32 	%r1005, %r1004, 1374389535;
	shr.u32 	%r1006, %r1005, 31;
	shr.s32 	%r1007, %r1005, 5;
	add.s32 	%r1008, %r1007, %r1006;
	mul.lo.s32 	%r1009, %r1008, 100;
	sub.s32 	%r1010, %r1004, %r1009;
	setp.ge.s32 	%p88, %r1010, %r1030;
	@%p88 bra 	$L__BB0_138;
	st.local.u32 	[%rd5+4], %r565;
	st.local.v2.u32 	[%rd5+8], {%r1336, %r1335};
	st.local.v2.u32 	[%rd5+16], {%r1334, %r1333};
	ld.global.u32 	%r1011, [%rd1];
	add.s32 	%r1012, %r1011, 1;
	st.global.u32 	[%rd1], %r1012;
	mov.b16 	%rs36, 21;
	bra.uni 	$L__BB0_142;
$L__BB0_141:
	st.local.u32 	[%rd5+4], %r565;
	st.local.v2.u32 	[%rd5+8], {%r1336, %r1335};
	st.local.v2.u32 	[%rd5+16], {%r1334, %r1333};
$L__BB0_142:
	add.s64 	%rd61, %rd2, %rd14;
	st.global.u8 	[%rd61], %rs36;
	bra.uni 	$L__BB0_155;
$L__BB0_143:
	setp.eq.s16 	%p82, %rs1, 0;
	@%p82 bra 	$L__BB0_147;
	cvt.u32.u16 	%r570, %rs1;
	setp.lt.u32 	%p83, %r548, 6;
	@%p83 bra 	$L__BB0_146;
	setp.eq.s16 	%p84, %rs1, 1;
	selp.b32 	%r1339, 0, %r570, %p84;
	bra.uni 	$L__BB0_149;
$L__BB0_146:
	add.s32 	%r1339, %r570, -1;
	bra.uni 	$L__BB0_149;
$L__BB0_147:
	setp.lt.u32 	%p85, %r548, 2;
	mov.b32 	%r1339, 0;
	@%p85 bra 	$L__BB0_149;
	ld.global.u32 	%r995, [%rd1];
	add.s32 	%r996, %r995, 1;
	st.global.u32 	[%rd1], %r996;
	mov.b32 	%r1339, 21;
$L__BB0_149:
	add.s64 	%rd60, %rd2, %rd14;
	st.global.u8 	[%rd60], %r1339;
	bra.uni 	$L__BB0_155;
$L__BB0_150:
	setp.eq.s16 	%p80, %rs1, 0;
	@%p80 bra 	$L__BB0_152;
	add.s16 	%rs37, %rs1, -1;
	bra.uni 	$L__BB0_154;
$L__BB0_152:
	setp.lt.u32 	%p81, %r548, 7;
	mov.b16 	%rs37, 0;
	@%p81 bra 	$L__BB0_154;
	ld.global.u32 	%r991, [%rd1];
	add.s32 	%r992, %r991, 1;
	st.global.u32 	[%rd1], %r992;
	mov.b16 	%rs37, 14;
$L__BB0_154:
	add.s64 	%rd59, %rd2, %rd14;
	st.global.u8 	[%rd59], %rs37;
$L__BB0_155:
	ld.param.u64 	%rd69, [_Z10gol_kernaljjPhjjS_jjjPjS0_m_param_11];
	mov.u32 	%r1020, %nctaid.x;
	mov.u32 	%r1021, %ntid.x;
	mad.lo.s32 	%r1032, %r1020, %r1021, %r1032;
	cvt.u64.u32 	%rd14, %r1032;
	setp.gt.u64 	%p95, %rd69, %rd14;
	@%p95 bra 	$L__BB0_2;
$L__BB0_156:
	ret;

}


// ===== COMPILED SASS (sm_100) =====

	.target	sm_100

	.elftype	@"ET_EXEC"


//--------------------- .note.nv.tkinfo           --------------------------
	.section	.note.nv.tkinfo,"",@"SHT_NOTE"
	.sectionflags	@"SHF_NOTE_NV_TKINFO"
	.tkinfo
        /*0018*/ 	.word	0x00000002
        /*0030*/ 	.string	""
        /*0030*/ 	.string	"ptxas"
        /*0030*/ 	.string	"Cuda compilation tools, release 13.0, V13.0.88"
        /*0030*/ 	.string	"Build cuda_13.0.r13.0/compiler.36424714_0"
        /*0030*/ 	.string	"-arch sm_100 -m 64 "



//--------------------- .note.nv.cuinfo           --------------------------
	.section	.note.nv.cuinfo,"",@"SHT_NOTE"
	.sectionflags	@"SHF_NOTE_NV_CUINFO"
        /*0018*/ 	.short	0x0002
        /*001a*/ 	.short	0x0064
        /*001c*/ 	.short	0x0082
	.zero		2


//--------------------- .nv.info                  --------------------------
	.section	.nv.info,"",@"SHT_CUDA_INFO"
	.align	4


	//----- nvinfo : EIATTR_REGCOUNT
	.align		4
        /*0000*/ 	.byte	0x04, 0x2f
        /*0002*/ 	.short	(.L_11 - .L_10)
	.align		4
.L_10:
        /*0004*/ 	.word	index@(_Z10gol_kernaljjPhjjS_jjjPjS0_m)
        /*0008*/ 	.word	0x00000028


	//----- nvinfo : EIATTR_FRAME_SIZE
	.align		4
.L_11:
        /*000c*/ 	.byte	0x04, 0x11
        /*000e*/ 	.short	(.L_13 - .L_12)
	.align		4
.L_12:
        /*0010*/ 	.word	index@(_Z10gol_kernaljjPhjjS_jjjPjS0_m)
        /*0014*/ 	.word	0x00000038


	//----- nvinfo : EIATTR_MIN_STACK_SIZE
	.align		4
.L_13:
        /*0018*/ 	.byte	0x04, 0x12
        /*001a*/ 	.short	(.L_15 - .L_14)
	.align		4
.L_14:
        /*001c*/ 	.word	index@(_Z10gol_kernaljjPhjjS_jjjPjS0_m)
        /*0020*/ 	.word	0x00000038
.L_15:


//--------------------- .nv.compat                --------------------------
	.section	.nv.compat,"",@"SHT_CUDA_COMPAT_INFO"
	.align	4
        /*0000*/ 	.byte	0x02, 0x09, 0x00, 0x00, 0x02, 0x02, 0x01, 0x00, 0x02, 0x05, 0x05, 0x00, 0x03, 0x07, 0x01, 0x01
        /*0010*/ 	.byte	0x02, 0x03, 0x00, 0x00, 0x02, 0x06, 0x01, 0x00, 0x04, 0x0b, 0x08, 0x00, 0x09, 0x00, 0x00, 0x00
        /*0020*/ 	.byte	0x00, 0x00, 0x00, 0x00


//--------------------- .nv.info._Z10gol_kernaljjPhjjS_jjjPjS0_m --------------------------
	.section	.nv.info._Z10gol_kernaljjPhjjS_jjjPjS0_m,"",@"SHT_CUDA_INFO"
	.sectionflags	@""
	.align	4


	//----- nvinfo : EIATTR_CUDA_API_VERSION
	.align		4
        /*0000*/ 	.byte	0x04, 0x37
        /*0002*/ 	.short	(.L_17 - .L_16)
.L_16:
        /*0004*/ 	.word	0x00000082


	//----- nvinfo : EIATTR_KPARAM_INFO
	.align		4
.L_17:
        /*0008*/ 	.byte	0x04, 0x17
        /*000a*/ 	.short	(.L_19 - .L_18)
.L_18:
        /*000c*/ 	.word	0x00000000
        /*0010*/ 	.short	0x000b
        /*0012*/ 	.short	0x0040
        /*0014*/ 	.byte	0x00, 0xf0, 0x21, 0x00


	//----- nvinfo : EIATTR_KPARAM_INFO
	.align		4
.L_19:
        /*0018*/ 	.byte	0x04, 0x17
        /*001a*/ 	.short	(.L_21 - .L_20)
.L_20:
        /*001c*/ 	.word	0x00000000
        /*0020*/ 	.short	0x000a
        /*0022*/ 	.short	0x0038
        /*0024*/ 	.byte	0x00, 0xf5, 0x21, 0x00


	//----- nvinfo : EIATTR_KPARAM_INFO
	.align		4
.L_21:
        /*0028*/ 	.byte	0x04, 0x17
        /*002a*/ 	.short	(.L_23 - .L_22)
.L_22:
        /*002c*/ 	.word	0x00000000
        /*0030*/ 	.short	0x0009
        /*0032*/ 	.short	0x0030
        /*0034*/ 	.byte	0x00, 0xf5, 0x21, 0x00


	//----- nvinfo : EIATTR_KPARAM_INFO
	.align		4
.L_23:
        /*0038*/ 	.byte	0x04, 0x17
        /*003a*/ 	.short	(.L_25 - .L_24)
.L_24:
        /*003c*/ 	.word	0x00000000
        /*0040*/ 	.short	0x0008
        /*0042*/ 	.short	0x0028
        /*0044*/ 	.byte	0x00, 0xf0, 0x11, 0x00


	//----- nvinfo : EIATTR_KPARAM_INFO
	.align		4
.L_25:
        /*0048*/ 	.byte	0x04, 0x17
        /*004a*/ 	.short	(.L_27 - .L_26)
.L_26:
        /*004c*/ 	.word	0x00000000
        /*0050*/ 	.short	0x0007
        /*0052*/ 	.short	0x0024
        /*0054*/ 	.byte	0x00, 0xf0, 0x11, 0x00


	//----- nvinfo : EIATTR_KPARAM_INFO
	.align		4
.L_27:
        /*0058*/ 	.byte	0x04, 0x17
        /*005a*/ 	.short	(.L_29 - .L_28)
.L_28:
        /*005c*/ 	.word	0x00000000
        /*0060*/ 	.short	0x0006
        /*0062*/ 	.short	0x0020
        /*0064*/ 	.byte	0x00, 0xf0, 0x11, 0x00


	//----- nvinfo : EIATTR_KPARAM_INFO
	.align		4
.L_29:
        /*0068*/ 	.byte	0x04, 0x17
        /*006a*/ 	.short	(.L_31 - .L_30)
.L_30:
        /*006c*/ 	.word	0x00000000
        /*0070*/ 	.short	0x0005
        /*0072*/ 	.short	0x0018
        /*0074*/ 	.byte	0x00, 0xf5, 0x21, 0x00


	//----- nvinfo : EIATTR_KPARAM_INFO
	.align		4
.L_31:
        /*0078*/ 	.byte	0x04, 0x17
        /*007a*/ 	.short	(.L_33 - .L_32)
.L_32:
        /*007c*/ 	.word	0x00000000
        /*0080*/ 	.short	0x0004
        /*0082*/ 	.short	0x0014
        /*0084*/ 	.byte	0x00, 0xf0, 0x11, 0x00


	//----- nvinfo : EIATTR_KPARAM_INFO
	.align		4
.L_33:
        /*0088*/ 	.byte	0x04, 0x17
        /*008a*/ 	.short	(.L_35 - .L_34)
.L_34:
        /*008c*/ 	.word	0x00000000
        /*0090*/ 	.short	0x0003
        /*0092*/ 	.short	0x0010
        /*0094*/ 	.byte	0x00, 0xf0, 0x11, 0x00


	//----- nvinfo : EIATTR_KPARAM_INFO
	.align		4
.L_35:
        /*0098*/ 	.byte	0x04, 0x17
        /*009a*/ 	.short	(.L_37 - .L_36)
.L_36:
        /*009c*/ 	.word	0x00000000
        /*00a0*/ 	.short	0x0002
        /*00a2*/ 	.short	0x0008
        /*00a4*/ 	.byte	0x00, 0xf5, 0x21, 0x00


	//----- nvinfo : EIATTR_KPARAM_INFO
	.align		4
.L_37:
        /*00a8*/ 	.byte	0x04, 0x17
        /*00aa*/ 	.short	(.L_39 - .L_38)
.L_38:
        /*00ac*/ 	.word	0x00000000
        /*00b0*/ 	.short	0x0001
        /*00b2*/ 	.short	0x0004
        /*00b4*/ 	.byte	0x00, 0xf0, 0x11, 0x00


	//----- nvinfo : EIATTR_KPARAM_INFO
	.align		4
.L_39:
        /*00b8*/ 	.byte	0x04, 0x17
        /*00ba*/ 	.short	(.L_41 - .L_40)
.L_40:
        /*00bc*/ 	.word	0x00000000
        /*00c0*/ 	.short	0x0000
        /*00c2*/ 	.short	0x0000
        /*00c4*/ 	.byte	0x00, 0xf0, 0x11, 0x00


	//----- nvinfo : EIATTR_SPARSE_MMA_MASK
	.align		4
.L_41:
        /*00c8*/ 	.byte	0x03, 0x50
        /*00ca*/ 	.short	0x0000


	//----- nvinfo : EIATTR_MAXREG_COUNT
	.align		4
        /*00cc*/ 	.byte	0x03, 0x1b
        /*00ce*/ 	.short	0x00ff


	//----- nvinfo : EIATTR_EXTERNS
	.align		4
        /*00d0*/ 	.byte	0x04, 0x0f
        /*00d2*/ 	.short	(.L_43 - .L_42)


	//   ....[0]....
	.align		4
.L_42:
        /*00d4*/ 	.word	index@(vprintf)


	//----- nvinfo : EIATTR_MERCURY_ISA_VERSION
	.align		4
.L_43:
        /*00d8*/ 	.byte	0x03, 0x5f
        /*00da*/ 	.short	0x0101


	//----- nvinfo : EIATTR_VRC_CTA_INIT_COUNT
	.align		4
        /*00dc*/ 	.byte	0x02, 0x4a
	.zero		1
	.zero		1


	//----- nvinfo : EIATTR_SYSCALL_OFFSETS
	.align		4
        /*00e0*/ 	.byte	0x04, 0x46
        /*00e2*/ 	.short	(.L_45 - .L_44)


	//   ....[0]....
.L_44:
        /*00e4*/ 	.word	0x000039e0


	//----- nvinfo : EIATTR_EXIT_INSTR_OFFSETS
	.align		4
.L_45:
        /*00e8*/ 	.byte	0x04, 0x1c
        /*00ea*/ 	.short	(.L_47 - .L_46)


	//   ....[0]....
.L_46:
        /*00ec*/ 	.word	0x000000b0


	//   ....[1]....
        /*00f0*/ 	.word	0x000039f0


	//   ....[2]....
        /*00f4*/ 	.word	0x00003bd0


	//----- nvinfo : EIATTR_CRS_STACK_SIZE
	.align		4
.L_47:
        /*00f8*/ 	.byte	0x04, 0x1e
        /*00fa*/ 	.short	(.L_49 - .L_48)
.L_48:
        /*00fc*/ 	.word	0x00000000


	//----- nvinfo : EIATTR_CBANK_PARAM_SIZE
	.align		4
.L_49:
        /*0100*/ 	.byte	0x03, 0x19
        /*0102*/ 	.short	0x0048


	//----- nvinfo : EIATTR_PARAM_CBANK
	.align		4
        /*0104*/ 	.byte	0x04, 0x0a
        /*0106*/ 	.short	(.L_51 - .L_50)
	.align		4
.L_50:
        /*0108*/ 	.word	index@(.nv.constant0._Z10gol_kernaljjPhjjS_jjjPjS0_m)
        /*010c*/ 	.short	0x0380
        /*010e*/ 	.short	0x0048


	//----- nvinfo : EIATTR_SW_WAR
	.align		4
.L_51:
        /*0110*/ 	.byte	0x04, 0x36
        /*0112*/ 	.short	(.L_53 - .L_52)
.L_52:
        /*0114*/ 	.word	0x00000008
.L_53:


//--------------------- .nv.callgraph             --------------------------
	.section	.nv.callgraph,"",@"SHT_CUDA_CALLGRAPH"
	.align	4
	.sectionentsize	8
	.align		4
        /*0000*/ 	.word	0x00000000
	.align		4
        /*0004*/ 	.word	0xffffffff
	.align		4
        /*0008*/ 	.word	index@(_Z10gol_kernaljjPhjjS_jjjPjS0_m)
	.align		4
        /*000c*/ 	.word	index@(vprintf)
	.align		4
        /*0010*/ 	.word	0x00000000
	.align		4
        /*0014*/ 	.word	0xfffffffe
	.align		4
        /*0018*/ 	.word	0x00000000
	.align		4
        /*001c*/ 	.word	0xfffffffd
	.align		4
        /*0020*/ 	.word	0x00000000
	.align		4
        /*0024*/ 	.word	0xfffffffc


//--------------------- .nv.constant4             --------------------------
	.section	.nv.constant4,"a",@progbits
	.align	8
	.align		8
.nv.constant4:
        /*0000*/ 	.dword	vprintf
	.align		8
        /*0008*/ 	.dword	precalc_xorwow_matrix
	.align		8
        /*0010*/ 	.dword	precalc_xorwow_offset_matrix
	.align		8
        /*0018*/ 	.dword	mrg32k3aM1
	.align		8
        /*0020*/ 	.dword	mrg32k3aM2
	.align		8
        /*0028*/ 	.dword	mrg32k3aM1SubSeq
	.align		8
        /*0030*/ 	.dword	mrg32k3aM2SubSeq
	.align		8
        /*0038*/ 	.dword	mrg32k3aM1Seq
	.align		8
        /*0040*/ 	.dword	mrg32k3aM2Seq
	.align		8
        /*0048*/ 	.dword	$str


//--------------------- .nv.constant3             --------------------------
	.section	.nv.constant3,"a",@progbits
	.align	8
.nv.constant3:
	.type		__cr_lgamma_table,@object
	.size		__cr_lgamma_table,(.L_8 - __cr_lgamma_table)
__cr_lgamma_table:
        /*0000*/ 	.byte	0x00, 0x00, 0x00, 0x00, 0x00, 0x00, 0x00, 0x00, 0x00, 0x00, 0x00, 0x00, 0x00, 0x00, 0x00, 0x00
        /*0010*/ 	.byte	0xef, 0x39, 0xfa, 0xfe, 0x42, 0x2e, 0xe6, 0x3f, 0x02, 0x20, 0x2a, 0xfa, 0x0b, 0xab, 0xfc, 0x3f
        /*0020*/ 	.byte	0xf9, 0x2c, 0x92, 0x7c, 0xa7, 0x6c, 0x09, 0x40, 0xc9, 0x79, 0x44, 0x3c, 0x64, 0x26, 0x13, 0x40
        /*0030*/ 	.byte	0xca, 0x01, 0xcf, 0x3a, 0x27, 0x51, 0x1a, 0x40, 0x30, 0xcc, 0x2d, 0xf3, 0xe1, 0x0c, 0x21, 0x40
        /*0040*/ 	.byte	0x0d, 0xb7, 0xfc, 0x82, 0x8e, 0x35, 0x25, 0x40
.L_8:


//--------------------- .text._Z10gol_kernaljjPhjjS_jjjPjS0_m --------------------------
	.section	.text._Z10gol_kernaljjPhjjS_jjjPjS0_m,"ax",@progbits
	.align	128
        .global         _Z10gol_kernaljjPhjjS_jjjPjS0_m
        .type           _Z10gol_kernaljjPhjjS_jjjPjS0_m,@function
        .size           _Z10gol_kernaljjPhjjS_jjjPjS0_m,(.L_x_34 - _Z10gol_kernaljjPhjjS_jjjPjS0_m)
        .other          _Z10gol_kernaljjPhjjS_jjjPjS0_m,@"STO_CUDA_ENTRY STV_DEFAULT"
_Z10gol_kernaljjPhjjS_jjjPjS0_m:
.text._Z10gol_kernaljjPhjjS_jjjPjS0_m:
[----:B------:R-:W0:Y:S01]  /*0000*/  LDC R1, c[0x0][0x37c] ;  /* 0x0000df00ff017b82 */ /* 0x000e220000000800 */
[----:B------:R-:W1:Y:S01]  /*0010*/  S2R R0, SR_TID.X ;  /* 0x0000000000007919 */ /* 0x000e620000002100 */
[----:B------:R-:W2:Y:S06]  /*0020*/  LDCU UR39, c[0x0][0x2fc] ;  /* 0x00005f80ff2777ac */ /* 0x000eac0008000800 */
[----:B------:R-:W1:Y:S01]  /*0030*/  S2UR UR4, SR_CTAID.X ;  /* 0x00000000000479c3 */ /* 0x000e620000002500 */
[----:B0-----:R-:W-:Y:S01]  /*0040*/  VIADD R1, R1, 0xffffffc8 ;  /* 0xffffffc801017836 */ /* 0x001fe20000000000 */
[----:B------:R-:W0:Y:S04]  /*0050*/  LDCU.64 UR6, c[0x0][0x3c0] ;  /* 0x00007800ff0677ac */ /* 0x000e280008000a00 */
[----:B------:R-:W-:-:S02]  /*0060*/  R2UR UR40, R1 ;  /* 0x00000000012872ca */ /* 0x000fc400000e0000 */
[----:B------:R-:W1:Y:S02]  /*0070*/  LDC R29, c[0x0][0x360] ;  /* 0x0000d800ff1d7b82 */ /* 0x000e640000000800 */
[----:B-1----:R-:W-:-:S05]  /*0080*/  IMAD R29, R29, UR4, R0 ;  /* 0x000000041d1d7c24 */ /* 0x002fca000f8e0200 */
[----:B0-----:R-:W-:-:S04]  /*0090*/  ISETP.GE.U32.AND P0, PT, R29, UR6, PT ;  /* 0x000000061d007c0c */ /* 0x001fc8000bf06070 */
[----:B------:R-:W-:-:S13]  /*00a0*/  ISETP.GE.U32.AND.EX P0, PT, RZ, UR7, PT, P0 ;  /* 0x00000007ff007c0c */ /* 0x000fda000bf06100 */
[----:B--2---:R-:W-:Y:S05]  /*00b0*/  @P0 EXIT ;  /* 0x000000000000094d */ /* 0x004fea0003800000 */
[----:B------:R-:W0:Y:S01]  /*00c0*/  LDC.64 R2, c[0x0][0x390] ;  /* 0x0000e400ff027b82 */ /* 0x000e220000000a00 */
[----:B------:R-:W1:Y:S01]  /*00d0*/  LDCU.64 UR4, c[0x0][0x388] ;  /* 0x00007100ff0477ac */ /* 0x000e620008000a00 */
[----:B------:R-:W-:Y:S01]  /*00e0*/  IMAD.MOV.U32 R31, RZ, RZ, R29 ;  /* 0x000000ffff1f7224 */ /* 0x000fe200078e001d */
[----:B------:R-:W2:Y:S01]  /*00f0*/  LDCU.64 UR36, c[0x0][0x358] ;  /* 0x00006b00ff2477ac */ /* 0x000ea20008000a00 */
[----:B------:R-:W-:Y:S01]  /*0100*/  UMOV UR38, URZ ;  /* 0x000000ff00267c82 */ /* 0x000fe20008000000 */
[----:B0-----:R-:W0:Y:S08]  /*0110*/  I2F.U32.RP R0, R2 ;  /* 0x0000000200007306 */ /* 0x001e300000209000 */
[----:B------:R-:W3:Y:S08]  /*0120*/  I2F.U32.RP R8, R3 ;  /* 0x0000000300087306 */ /* 0x000ef00000209000 */
[----:B0-----:R-:W0:Y:S08]  /*0130*/  MUFU.RCP R0, R0 ;  /* 0x0000000000007308 */ /* 0x001e300000001000 */
[----:B---3--:R-:W-:Y:S01]  /*0140*/  MUFU.RCP R8, R8 ;  /* 0x0000000800087308 */ /* 0x008fe20000001000 */
[----:B0-----:R-:W-:Y:S01]  /*0150*/  VIADD R4, R0, 0xffffffe ;  /* 0x0ffffffe00047836 */ /* 0x001fe20000000000 */
[----:B------:R-:W-:-:S06]  /*0160*/  LOP3.LUT R0, RZ, R2, RZ, 0x33, !PT ;  /* 0x00000002ff007212 */ /* 0x000fcc00078e33ff */
[----:B------:R0:W3:Y:S02]  /*0170*/  F2I.FTZ.U32.TRUNC.NTZ R5, R4 ;  /* 0x0000000400057305 */ /* 0x0000e4000021f000 */
[----:B0-----:R-:W-:Y:S02]  /*0180*/  IMAD.MOV.U32 R4, RZ, RZ, RZ ;  /* 0x000000ffff047224 */ /* 0x001fe400078e00ff */
[----:B---3--:R-:W-:-:S04]  /*0190*/  IMAD.MOV R7, RZ, RZ, -R5 ;  /* 0x000000ffff077224 */ /* 0x008fc800078e0a05 */
[----:B------:R-:W-:-:S04]  /*01a0*/  IMAD R7, R7, R2, RZ ;  /* 0x0000000207077224 */ /* 0x000fc800078e02ff */
[----:B------:R-:W-:-:S04]  /*01b0*/  IMAD.HI.U32 R6, R5, R7, R4 ;  /* 0x0000000705067227 */ /* 0x000fc800078e0004 */
[----:B------:R-:W-:Y:S02]  /*01c0*/  VIADD R4, R8, 0xffffffe ;  /* 0x0ffffffe08047836 */ /* 0x000fe40000000000 */
[----:B------:R-:W-:Y:S02]  /*01d0*/  IMAD.HI.U32 R7, R6, R29, RZ ;  /* 0x0000001d06077227 */ /* 0x000fe400078e00ff */
[----:B------:R0:W3:Y:S02]  /*01e0*/  F2I.FTZ.U32.TRUNC.NTZ R5, R4 ;  /* 0x0000000400057305 */ /* 0x0000e4000021f000 */
[----:B------:R-:W-:-:S04]  /*01f0*/  IMAD.MOV R9, RZ, RZ, -R7 ;  /* 0x000000ffff097224 */ /* 0x000fc800078e0a07 */
[----:B------:R-:W-:Y:S02]  /*0200*/  IMAD R9, R2, R9, R29 ;  /* 0x0000000902097224 */ /* 0x000fe400078e021d */
[----:B0-----:R-:W-:-:S03]  /*0210*/  IMAD.MOV.U32 R4, RZ, RZ, RZ ;  /* 0x000000ffff047224 */ /* 0x001fc600078e00ff */
[----:B------:R-:W-:Y:S01]  /*0220*/  ISETP.GE.U32.AND P0, PT, R9, R2, PT ;  /* 0x000000020900720c */ /* 0x000fe20003f06070 */
[----:B---3--:R-:W-:-:S12]  /*0230*/  IMAD.MOV R8, RZ, RZ, -R5 ;  /* 0x000000ffff087224 */ /* 0x008fd800078e0a05 */
[----:B------:R-:W-:Y:S02]  /*0240*/  @P0 IMAD.IADD R9, R9, 0x1, -R2 ;  /* 0x0000000109090824 */ /* 0x000fe400078e0a02 */
[----:B------:R-:W-:Y:S01]  /*0250*/  @P0 VIADD R7, R7, 0x1 ;  /* 0x0000000107070836 */ /* 0x000fe20000000000 */
[----:B------:R-:W-:Y:S02]  /*0260*/  ISETP.NE.U32.AND P0, PT, R2, RZ, PT ;  /* 0x000000ff0200720c */ /* 0x000fe40003f05070 */
[----:B------:R-:W-:Y:S01]  /*0270*/  ISETP.GE.U32.AND P1, PT, R9, R2, PT ;  /* 0x000000020900720c */ /* 0x000fe20003f26070 */
[----:B------:R-:W-:-:S04]  /*0280*/  IMAD R9, R8, R3, RZ ;  /* 0x0000000308097224 */ /* 0x000fc800078e02ff */
[----:B------:R-:W-:-:S08]  /*0290*/  IMAD.HI.U32 R5, R5, R9, R4 ;  /* 0x0000000905057227 */ /* 0x000fd000078e0004 */
[----:B------:R-:W-:-:S05]  /*02a0*/  @P1 VIADD R7, R7, 0x1 ;  /* 0x0000000107071836 */ /* 0x000fca0000000000 */
[----:B------:R-:W-:-:S04]  /*02b0*/  SEL R7, R0, R7, !P0 ;  /* 0x0000000700077207 */ /* 0x000fc80004000000 */
[C---:B------:R-:W-:Y:S01]  /*02c0*/  IADD3 R4, PT, PT, R7.reuse, -0x1, R3 ;  /* 0xffffffff07047810 */ /* 0x040fe20007ffe003 */
[C---:B------:R-:W-:Y:S02]  /*02d0*/  IMAD R22, R7.reuse, R2, RZ ;  /* 0x0000000207167224 */ /* 0x040fe400078e02ff */
[----:B------:R-:W-:Y:S02]  /*02e0*/  VIADD R8, R7, 0x1 ;  /* 0x0000000107087836 */ /* 0x000fe40000000000 */
[----:B------:R-:W-:Y:S02]  /*02f0*/  IMAD.IADD R19, R29, 0x1, -R22 ;  /* 0x000000011d137824 */ /* 0x000fe400078e0a16 */
[----:B------:R-:W-:-:S03]  /*0300*/  IMAD.HI.U32 R7, R5, R8, RZ ;  /* 0x0000000805077227 */ /* 0x000fc600078e00ff */
[----:B------:R-:W-:Y:S01]  /*0310*/  IADD3 R9, PT, PT, R19, -0x1, R2 ;  /* 0xffffffff13097810 */ /* 0x000fe20007ffe002 */
[----:B------:R-:W-:-:S04]  /*0320*/  IMAD.HI.U32 R5, R5, R4, RZ ;  /* 0x0000000405057227 */ /* 0x000fc800078e00ff */
[----:B------:R-:W-:Y:S02]  /*0330*/  IMAD.MOV R7, RZ, RZ, -R7 ;  /* 0x000000ffff077224 */ /* 0x000fe400078e0a07 */
[----:B------:R-:W-:Y:S02]  /*0340*/  IMAD.MOV R5, RZ, RZ, -R5 ;  /* 0x000000ffff057224 */ /* 0x000fe400078e0a05 */
[----:B------:R-:W-:Y:S02]  /*0350*/  IMAD R8, R3, R7, R8 ;  /* 0x0000000703087224 */ /* 0x000fe400078e0208 */
[----:B------:R-:W-:-:S03]  /*0360*/  IMAD.HI.U32 R6, R6, R9, RZ ;  /* 0x0000000906067227 */ /* 0x000fc600078e00ff */
[----:B------:R-:W-:Y:S01]  /*0370*/  ISETP.GE.U32.AND P2, PT, R8, R3, PT ;  /* 0x000000030800720c */ /* 0x000fe20003f46070 */
[----:B------:R-:W-:Y:S01]  /*0380*/  IMAD R4, R3, R5, R4 ;  /* 0x0000000503047224 */ /* 0x000fe200078e0204 */
[-C--:B------:R-:W-:Y:S01]  /*0390*/  LOP3.LUT R5, RZ, R3.reuse, RZ, 0x33, !PT ;  /* 0x00000003ff057212 */ /* 0x080fe200078e33ff */
[----:B------:R-:W-:Y:S02]  /*03a0*/  IMAD.MOV R6, RZ, RZ, -R6 ;  /* 0x000000ffff067224 */ /* 0x000fe400078e0a06 */
[----:B------:R-:W-:Y:S01]  /*03b0*/  VIADD R7, R19, 0x1 ;  /* 0x0000000113077836 */ /* 0x000fe20000000000 */
[----:B------:R-:W-:Y:S01]  /*03c0*/  ISETP.GE.U32.AND P1, PT, R4, R3, PT ;  /* 0x000000030400720c */ /* 0x000fe20003f26070 */
[----:B------:R-:W-:-:S05]  /*03d0*/  IMAD R9, R2, R6, R9 ;  /* 0x0000000602097224 */ /* 0x000fca00078e0209 */
[----:B------:R-:W-:Y:S01]  /*03e0*/  ISETP.GE.U32.AND P4, PT, R9, R2, PT ;  /* 0x000000020900720c */ /* 0x000fe20003f86070 */
[----:B------:R-:W-:Y:S01]  /*03f0*/  @P2 IMAD.IADD R8, R8, 0x1, -R3 ;  /* 0x0000000108082824 */ /* 0x000fe200078e0a03 */
[----:B------:R-:W-:-:S04]  /*0400*/  ISETP.NE.U32.AND P2, PT, R3, RZ, PT ;  /* 0x000000ff0300720c */ /* 0x000fc80003f45070 */
[----:B------:R-:W-:Y:S01]  /*0410*/  ISETP.GE.U32.AND P3, PT, R8, R3, PT ;  /* 0x000000030800720c */ /* 0x000fe20003f66070 */
[----:B------:R-:W-:-:S05]  /*0420*/  @P1 IMAD.IADD R4, R4, 0x1, -R3 ;  /* 0x0000000104041824 */ /* 0x000fca00078e0a03 */
[----:B------:R-:W-:Y:S01]  /*0430*/  ISETP.GE.U32.AND P1, PT, R4, R3, PT ;  /* 0x000000030400720c */ /* 0x000fe20003f26070 */
[----:B------:R-:W-:-:S05]  /*0440*/  @P4 IMAD.IADD R9, R9, 0x1, -R2 ;  /* 0x0000000109094824 */ /* 0x000fca00078e0a02 */
[----:B------:R-:W-:Y:S01]  /*0450*/  ISETP.GE.U32.AND P4, PT, R9, R2, PT ;  /* 0x000000020900720c */ /* 0x000fe20003f86070 */
[----:B------:R-:W-:-:S06]  /*0460*/  @P3 IMAD.IADD R8, R8, 0x1, -R3 ;  /* 0x0000000108083824 */ /* 0x000fcc00078e0a03 */
[----:B------:R-:W-:Y:S01]  /*0470*/  @P1 IMAD.IADD R4, R4, 0x1, -R3 ;  /* 0x0000000104041824 */ /* 0x000fe200078e0a03 */
[----:B------:R-:W-:Y:S02]  /*0480*/  SEL R3, R5, R8, !P2 ;  /* 0x0000000805037207 */ /* 0x000fe40005000000 */
[----:B------:R-:W-:Y:S02]  /*0490*/  ISETP.NE.AND P1, PT, R7, R2, PT ;  /* 0x000000020700720c */ /* 0x000fe40003f25270 */
[----:B------:R-:W-:Y:S01]  /*04a0*/  SEL R5, R5, R4, !P2 ;  /* 0x0000000405057207 */ /* 0x000fe20005000000 */
[----:B------:R-:W-:Y:S01]  /*04b0*/  @P4 IMAD.IADD R9, R9, 0x1, -R2 ;  /* 0x0000000109094824 */ /* 0x000fe200078e0a02 */
[----:B------:R-:W-:Y:S01]  /*04c0*/  SEL R7, R7, RZ, P1 ;  /* 0x000000ff07077207 */ /* 0x000fe20000800000 */
[-C--:B------:R-:W-:Y:S02]  /*04d0*/  IMAD R24, R3, R2.reuse, RZ ;  /* 0x0000000203187224 */ /* 0x080fe400078e02ff */
[----:B------:R-:W-:Y:S01]  /*04e0*/  IMAD R2, R5, R2, RZ ;  /* 0x0000000205027224 */ /* 0x000fe200078e02ff */
[----:B------:R-:W-:-:S02]  /*04f0*/  SEL R9, R0, R9, !P0 ;  /* 0x0000000900097207 */ /* 0x000fc40004000000 */
[----:B-1----:R-:W-:Y:S02]  /*0500*/  IADD3 R12, P2, P3, R7, UR4, R22 ;  /* 0x00000004070c7c10 */ /* 0x002fe4000fb5e016 */
[C---:B------:R-:W-:Y:S02]  /*0510*/  IADD3 R14, P0, P1, R24.reuse, UR4, R19 ;  /* 0x00000004180e7c10 */ /* 0x040fe4000f91e013 */
[----:B------:R-:W-:Y:S02]  /*0520*/  IADD3.X R13, PT, PT, RZ, UR5, RZ, P2, P3 ;  /* 0x00000005ff0d7c10 */ /* 0x000fe400097e64ff */
[----:B------:R-:W-:Y:S02]  /*0530*/  IADD3.X R15, PT, PT, RZ, UR5, RZ, P0, P1 ;  /* 0x00000005ff0f7c10 */ /* 0x000fe400087e24ff */
[----:B------:R-:W-:Y:S02]  /*0540*/  IADD3 R16, P4, P5, R24, UR4, R7 ;  /* 0x0000000418107c10 */ /* 0x000fe4000fd9e007 */
[----:B------:R-:W-:-:S02]  /*0550*/  IADD3 R18, P2, P3, R2, UR4, R19 ;  /* 0x0000000402127c10 */ /* 0x000fc4000fb5e013 */
[----:B------:R-:W-:Y:S02]  /*0560*/  IADD3 R20, P1, P0, R2, UR4, R7 ;  /* 0x0000000402147c10 */ /* 0x000fe4000f83e007 */
[----:B------:R-:W-:Y:S02]  /*0570*/  IADD3.X R17, PT, PT, RZ, UR5, RZ, P4, P5 ;  /* 0x00000005ff117c10 */ /* 0x000fe4000a7ea4ff */
[----:B------:R-:W-:Y:S02]  /*0580*/  IADD3.X R19, PT, PT, RZ, UR5, RZ, P2, P3 ;  /* 0x00000005ff137c10 */ /* 0x000fe400097e64ff */
[----:B------:R-:W-:Y:S02]  /*0590*/  IADD3.X R21, PT, PT, RZ, UR5, RZ, P1, P0 ;  /* 0x00000005ff157c10 */ /* 0x000fe40008fe04ff */
[C---:B------:R-:W-:Y:S02]  /*05a0*/  IADD3 R22, P5, P4, R9.reuse, UR4, R22 ;  /* 0x0000000409167c10 */ /* 0x040fe4000fcbe016 */
[----:B------:R-:W-:-:S02]  /*05b0*/  IADD3 R24, P2, P3, R9, UR4, R24 ;  /* 0x0000000409187c10 */ /* 0x000fc4000fb5e018 */
[----:B------:R-:W-:Y:S02]  /*05c0*/  IADD3 R26, P0, P1, R9, UR4, R2 ;  /* 0x00000004091a7c10 */ /* 0x000fe4000f91e002 */
[----:B------:R-:W-:Y:S02]  /*05d0*/  IADD3.X R23, PT, PT, RZ, UR5, RZ, P5, P4 ;  /* 0x00000005ff177c10 */ /* 0x000fe4000afe84ff */
[----:B------:R-:W-:Y:S02]  /*05e0*/  IADD3.X R25, PT, PT, RZ, UR5, RZ, P2, P3 ;  /* 0x00000005ff197c10 */ /* 0x000fe400097e64ff */
[----:B--2---:R-:W-:-:S07]  /*05f0*/  IADD3.X R27, PT, PT, RZ, UR5, RZ, P0, P1 ;  /* 0x00000005ff1b7c10 */ /* 0x004fce00087e24ff */
.L_x_32:
[----:B-1----:R-:W-:Y:S01]  /*0600*/  IMAD.MOV.U32 R6, RZ, RZ, 0x7f0c8414 ;  /* 0x7f0c8414ff067424 */ /* 0x002fe200078e00ff */
[----:B------:R-:W-:Y:S01]  /*0610*/  ISETP.NE.U32.AND P0, PT, R31, RZ, PT ;  /* 0x000000ff1f00720c */ /* 0x000fe20003f05070 */
[----:B------:R-:W-:Y:S01]  /*0620*/  IMAD.MOV.U32 R7, RZ, RZ, -0x75bd8fc ;  /* 0xf8a42704ff077424 */ /* 0x000fe200078e00ff */
[----:B------:R-:W-:Y:S01]  /*0630*/  BSSY.RECONVERGENT B0, `(.L_x_0) ;  /* 0x0000264000007945 */ /* 0x000fe20003800200 */
[----:B------:R-:W-:Y:S01]  /*0640*/  IMAD.MOV.U32 R8, RZ, RZ, -0x23270784 ;  /* 0xdcd8f87cff087424 */ /* 0x000fe200078e00ff */
[----:B------:R-:W-:Y:S01]  /*0650*/  ISETP.NE.AND.EX P0, PT, RZ, UR38, PT, P0 ;  /* 0x00000026ff007c0c */ /* 0x000fe2000bf05300 */
[----:B------:R-:W-:Y:S01]  /*0660*/  IMAD.MOV.U32 R9, RZ, RZ, 0x6aef110a ;  /* 0x6aef110aff097424 */ /* 0x000fe200078e00ff */
[----:B------:R0:W-:Y:S01]  /*0670*/  STL.64 [R1+0x8], R6 ;  /* 0x0000080601007387 */ /* 0x0001e20000100a00 */
[----:B------:R-:W-:Y:S02]  /*0680*/  IMAD.MOV.U32 R0, RZ, RZ, 0x71f29f06 ;  /* 0x71f29f06ff007424 */ /* 0x000fe400078e00ff */
[----:B------:R-:W-:Y:S01]  /*0690*/  IMAD.MOV.U32 R10, RZ, RZ, 0x71f29f06 ;  /* 0x71f29f06ff0a7424 */ /* 0x000fe200078e00ff */
[----:B------:R0:W-:Y:S01]  /*06a0*/  STL.64 [R1+0x10], R8 ;  /* 0x0000100801007387 */ /* 0x0001e20000100a00 */
[----:B--23--:R-:W-:-:S02]  /*06b0*/  IMAD.MOV.U32 R3, RZ, RZ, -0x75bd8fc ;  /* 0xf8a42704ff037424 */ /* 0x00cfc400078e00ff */
[----:B----4-:R-:W-:Y:S01]  /*06c0*/  IMAD.MOV.U32 R2, RZ, RZ, 0x7f0c8414 ;  /* 0x7f0c8414ff027424 */ /* 0x010fe200078e00ff */
[----:B------:R0:W-:Y:S01]  /*06d0*/  STL [R1+0x4], R0 ;  /* 0x0000040001007387 */ /* 0x0001e20000100800 */
[----:B------:R-:W-:Y:S02]  /*06e0*/  IMAD.MOV.U32 R5, RZ, RZ, 0x6aef110a ;  /* 0x6aef110aff057424 */ /* 0x000fe400078e00ff */
[----:B------:R-:W-:Y:S01]  /*06f0*/  IMAD.MOV.U32 R4, RZ, RZ, -0x23270784 ;  /* 0xdcd8f87cff047424 */ /* 0x000fe200078e00ff */
[----:B------:R-:W-:Y:S06]  /*0700*/  @!P0 BRA `(.L_x_1) ;  /* 0x0000002400588947 */ /* 0x000fec0003800000 */
[----:B0-----:R-:W-:Y:S02]  /*0710*/  IMAD.MOV.U32 R0, RZ, RZ, RZ ;  /* 0x000000ffff007224 */ /* 0x001fe400078e00ff */
[----:B------:R-:W-:Y:S02]  /*0720*/  IMAD.MOV.U32 R10, RZ, RZ, 0x71f29f06 ;  /* 0x71f29f06ff0a7424 */ /* 0x000fe400078e00ff */
[----:B------:R-:W-:Y:S02]  /*0730*/  IMAD.MOV.U32 R11, RZ, RZ, R31 ;  /* 0x000000ffff0b7224 */ /* 0x000fe400078e001f */
[----:B------:R-:W-:Y:S02]  /*0740*/  IMAD.U32 R28, RZ, RZ, UR38 ;  /* 0x00000026ff1c7e24 */ /* 0x000fe4000f8e00ff */
[----:B------:R-:W-:Y:S02]  /*0750*/  IMAD.MOV.U32 R2, RZ, RZ, 0x7f0c8414 ;  /* 0x7f0c8414ff027424 */ /* 0x000fe400078e00ff */
[----:B------:R-:W-:-:S02]  /*0760*/  IMAD.MOV.U32 R3, RZ, RZ, -0x75bd8fc ;  /* 0xf8a42704ff037424 */ /* 0x000fc400078e00ff */
[----:B------:R-:W-:Y:S02]  /*0770*/  IMAD.MOV.U32 R4, RZ, RZ, -0x23270784 ;  /* 0xdcd8f87cff047424 */ /* 0x000fe400078e00ff */
[----:B------:R-:W-:-:S07]  /*0780*/  IMAD.MOV.U32 R5, RZ, RZ, 0x6aef110a ;  /* 0x6aef110aff057424 */ /* 0x000fce00078e00ff */
.L_x_10:
[----:B------:R-:W-:Y:S01]  /*0790*/  LOP3.LUT R30, R11, 0x3, RZ, 0xc0, !PT ;  /* 0x000000030b1e7812 */ /* 0x000fe200078ec0ff */
[----:B------:R-:W-:Y:S03]  /*07a0*/  BSSY.RECONVERGENT B1, `(.L_x_2) ;  /* 0x0000246000017945 */ /* 0x000fe60003800200 */
[----:B------:R-:W-:-:S04]  /*07b0*/  ISETP.NE.U32.AND P0, PT, R30, RZ, PT ;  /* 0x000000ff1e00720c */ /* 0x000fc80003f05070 */
[----:B------:R-:W-:-:S13]  /*07c0*/  ISETP.NE.AND.EX P0, PT, RZ, RZ, PT, P0 ;  /* 0x000000ffff00720c */ /* 0x000fda0003f05300 */
[----:B012---:R-:W-:Y:S05]  /*07d0*/  @!P0 BRA `(.L_x_3) ;  /* 0x0000002400088947 */ /* 0x007fea0003800000 */
[----:B------:R-:W0:Y:S01]  /*07e0*/  LDC.64 R6, c[0x4][0x8] ;  /* 0x01000200ff067b82 */ /* 0x000e220000000a00 */
[----:B------:R-:W-:Y:S01]  /*07f0*/  IMAD.MOV.U32 R10, RZ, RZ, RZ ;  /* 0x000000ffff0a7224 */ /* 0x000fe200078e00ff */
[----:B------:R-:W-:Y:S02]  /*0800*/  CS2R R4, SRZ ;  /* 0x0000000000047805 */ /* 0x000fe4000001ff00 */
[----:B------:R-:W-:Y:S01]  /*0810*/  CS2R R2, SRZ ;  /* 0x0000000000027805 */ /* 0x000fe2000001ff00 */
[----:B------:R-:W-:Y:S01]  /*0820*/  UMOV UR4, URZ ;  /* 0x000000ff00047c82 */ /* 0x000fe20008000000 */
[----:B0-----:R-:W-:-:S07]  /*0830*/  IMAD.WIDE.U32 R6, R0, 0xc80, R6 ;  /* 0x00000c8000067825 */ /* 0x001fce00078e0006 */
.L_x_5:
[----:B------:R-:W-:Y:S02]  /*0840*/  ULEA UR5, UR4, UR40, 0x2 ;  /* 0x0000002804057291 */ /* 0x000fe4000f8e10ff */
[----:B------:R-:W-:-:S07]  /*0850*/  USHF.L.U32 UR7, UR4, 0x5, URZ ;  /* 0x0000000504077899 */ /* 0x000fce00080006ff */
[----:B------:R-:W5:Y:S01]  /*0860*/  LDL R34, [UR5+0x4] ;  /* 0x00000405ff227983 */ /* 0x000f620008100800 */
[----:B------:R-:W-:-:S05]  /*0870*/  UMOV UR5, URZ ;  /* 0x000000ff00057c82 */ /* 0x000fca0008000000 */
.L_x_4:
[----:B-----5:R-:W-:Y:S01]  /*0880*/  SHF.R.U32.HI R36, RZ, UR5, R34 ;  /* 0x00000005ff247c19 */ /* 0x020fe20008011622 */
[----:B------:R-:W-:-:S03]  /*0890*/  UIADD3 UR6, UPT, UPT, UR7, UR5, URZ ;  /* 0x0000000507067290 */ /* 0x000fc6000fffe0ff */
[----:B------:R-:W-:Y:S01]  /*08a0*/  LOP3.LUT R8, R36, 0x1, RZ, 0xc0, !PT ;  /* 0x0000000124087812 */ /* 0x000fe200078ec0ff */
[----:B------:R-:W-:-:S03]  /*08b0*/  UIMAD UR6, UR6, 0x5, URZ ;  /* 0x00000005060678a4 */ /* 0x000fc6000f8e02ff */
[----:B------:R-:W-:-:S03]  /*08c0*/  ISETP.NE.U32.AND P0, PT, R8, 0x1, PT ;  /* 0x000000010800780c */ /* 0x000fc60003f05070 */
[----:B------:R-:W-:-:S04]  /*08d0*/  IMAD.U32 R9, RZ, RZ, UR6 ;  /* 0x00000006ff097e24 */ /* 0x000fc8000f8e00ff */
[----:B------:R-:W-:-:S06]  /*08e0*/  IMAD.WIDE.U32 R8, R9, 0x4, R6 ;  /* 0x0000000409087825 */ /* 0x000fcc00078e0006 */
[----:B------:R-:W2:Y:S04]  /*08f0*/  @!P0 LDG.E R32, desc[UR36][R8.64+0x8] ;  /* 0x0000082408208981 */ /* 0x000ea8000c1e1900 */
[----:B------:R-:W3:Y:S04]  /*0900*/  @!P0 LDG.E R33, desc[UR36][R8.64] ;  /* 0x0000002408218981 */ /* 0x000ee8000c1e1900 */
[----:B------:R-:W4:Y:S04]  /*0910*/  @!P0 LDG.E R35, desc[UR36][R8.64+0x4] ;  /* 0x0000042408238981 */ /* 0x000f28000c1e1900 */
[----:B------:R-:W4:Y:S01]  /*0920*/  @!P0 LDG.E R37, desc[UR36][R8.64+0xc] ;  /* 0x00000c2408258981 */ /* 0x000f22000c1e1900 */
[----:B------:R-:W-:-:S02]  /*0930*/  R2P PR, R36, 0x7e ;  /* 0x0000007e24007804 */ /* 0x000fc40000000000 */
[----:B--2---:R-:W-:Y:S02]  /*0940*/  @!P0 LOP3.LUT R3, R3, R32, RZ, 0x3c, !PT ;  /* 0x0000002003038212 */ /* 0x004fe400078e3cff */
[----:B------:R-:W2:Y:S01]  /*0950*/  @!P0 LDG.E R32, desc[UR36][R8.64+0x10] ;  /* 0x0000102408208981 */ /* 0x000ea2000c1e1900 */
[----:B---3--:R-:W-:-:S08]  /*0960*/  @!P0 LOP3.LUT R10, R10, R33, RZ, 0x3c, !PT ;  /* 0x000000210a0a8212 */ /* 0x008fd000078e3cff */
[----:B------:R-:W3:Y:S01]  /*0970*/  @P1 LDG.E R33, desc[UR36][R8.64+0x24] ;  /* 0x0000242408211981 */ /* 0x000ee2000c1e1900 */
[----:B----4-:R-:W-:-:S03]  /*0980*/  @!P0 LOP3.LUT R2, R2, R35, RZ, 0x3c, !PT ;  /* 0x0000002302028212 */ /* 0x010fc600078e3cff */
[----:B------:R-:W4:Y:S01]  /*0990*/  @P2 LDG.E R35, desc[UR36][R8.64+0x38] ;  /* 0x0000382408232981 */ /* 0x000f22000c1e1900 */
[----:B------:R-:W-:-:S03]  /*09a0*/  @!P0 LOP3.LUT R4, R4, R37, RZ, 0x3c, !PT ;  /* 0x0000002504048212 */ /* 0x000fc600078e3cff */
[----:B------:R-:W4:Y:S01]  /*09b0*/  @P3 LDG.E R37, desc[UR36][R8.64+0x4c] ;  /* 0x00004c2408253981 */ /* 0x000f22000c1e1900 */
[----:B--2---:R-:W-:-:S03]  /*09c0*/  @!P0 LOP3.LUT R5, R5, R32, RZ, 0x3c, !PT ;  /* 0x0000002005058212 */ /* 0x004fc600078e3cff */
[----:B------:R-:W2:Y:S01]  /*09d0*/  @P4 LDG.E R32, desc[UR36][R8.64+0x60] ;  /* 0x0000602408204981 */ /* 0x000ea2000c1e1900 */
[----:B---3--:R-:W-:-:S03]  /*09e0*/  @P1 LOP3.LUT R5, R5, R33, RZ, 0x3c, !PT ;  /* 0x0000002105051212 */ /* 0x008fc600078e3cff */
[----:B------:R-:W3:Y:S01]  /*09f0*/  @P1 LDG.E R33, desc[UR36][R8.64+0x14] ;  /* 0x0000142408211981 */ /* 0x000ee2000c1e1900 */
[----:B----4-:R-:W-:-:S03]  /*0a00*/  @P2 LOP3.LUT R5, R5, R35, RZ, 0x3c, !PT ;  /* 0x0000002305052212 */ /* 0x010fc600078e3cff */
[----:B------:R-:W4:Y:S01]  /*0a10*/  @P5 LDG.E R35, desc[UR36][R8.64+0x74] ;  /* 0x0000742408235981 */ /* 0x000f22000c1e1900 */
[----:B------:R-:W-:-:S03]  /*0a20*/  @P3 LOP3.LUT R5, R5, R37, RZ, 0x3c, !PT ;  /* 0x0000002505053212 */ /* 0x000fc600078e3cff */
[----:B------:R-:W4:Y:S01]  /*0a30*/  @P6 LDG.E R37, desc[UR36][R8.64+0x88] ;  /* 0x0000882408256981 */ /* 0x000f22000c1e1900 */
[----:B--2---:R-:W-:-:S03]  /*0a40*/  @P4 LOP3.LUT R5, R5, R32, RZ, 0x3c, !PT ;  /* 0x0000002005054212 */ /* 0x004fc600078e3cff */
        /* <DEDUP_REMOVED lines=39> */
[----:B------:R-:W-:Y:S02]  /*0cc0*/  LOP3.LUT P0, RZ, R36, 0x80, RZ, 0xc0, !PT ;  /* 0x0000008024ff7812 */ /* 0x000fe4000780c0ff */
[----:B--2---:R-:W-:Y:S02]  /*0cd0*/  @P5 LOP3.LUT R3, R3, R32, RZ, 0x3c, !PT ;  /* 0x0000002003035212 */ /* 0x004fe400078e3cff */
        /* <DEDUP_REMOVED lines=15> */
[----:B--2---:R-:W-:Y:S02]  /*0dd0*/  @P0 LOP3.LUT R3, R3, R32, RZ, 0x3c, !PT ;  /* 0x0000002003030212 */ /* 0x004fe400078e3cff */
[----:B---3--:R-:W-:Y:S02]  /*0de0*/  @P0 LOP3.LUT R2, R2, R33, RZ, 0x3c, !PT ;  /* 0x0000002102020212 */ /* 0x008fe400078e3cff */
[----:B----4-:R-:W-:Y:S02]  /*0df0*/  @P0 LOP3.LUT R4, R4, R35, RZ, 0x3c, !PT ;  /* 0x0000002304040212 */ /* 0x010fe400078e3cff */
[----:B------:R-:W-:Y:S02]  /*0e00*/  @P0 LOP3.LUT R5, R5, R37, RZ, 0x3c, !PT ;  /* 0x0000002505050212 */ /* 0x000fe400078e3cff */
[----:B------:R-:W-:-:S13]  /*0e10*/  R2P PR, R36.B1, 0x7f ;  /* 0x0000007f24007804 */ /* 0x000fda0000001000 */
[----:B------:R-:W2:Y:S04]  /*0e20*/  @P0 LDG.E R33, desc[UR36][R8.64+0xa0] ;  /* 0x0000a02408210981 */ /* 0x000ea8000c1e1900 */
[----:B------:R-:W3:Y:S04]  /*0e30*/  @P0 LDG.E R32, desc[UR36][R8.64+0xa8] ;  /* 0x0000a82408200981 */ /* 0x000ee8000c1e1900 */
[----:B------:R-:W4:Y:S04]  /*0e40*/  @P0 LDG.E R35, desc[UR36][R8.64+0xac] ;  /* 0x0000ac2408230981 */ /* 0x000f28000c1e1900 */
[----:B------:R-:W4:Y:S01]  /*0e50*/  @P0 LDG.E R37, desc[UR36][R8.64+0xb0] ;  /* 0x0000b02408250981 */ /* 0x000f22000c1e1900 */
[----:B--2---:R-:W-:-:S03]  /*0e60*/  @P0 LOP3.LUT R10, R10, R33, RZ, 0x3c, !PT ;  /* 0x000000210a0a0212 */ /* 0x004fc600078e3cff */
[----:B------:R-:W2:Y:S01]  /*0e70*/  @P0 LDG.E R33, desc[UR36][R8.64+0xa4] ;  /* 0x0000a42408210981 */ /* 0x000ea2000c1e1900 */
[----:B---3--:R-:W-:-:S03]  /*0e80*/  @P0 LOP3.LUT R3, R3, R32, RZ, 0x3c, !PT ;  /* 0x0000002003030212 */ /* 0x008fc600078e3cff */
[----:B------:R-:W3:Y:S01]  /*0e90*/  @P1 LDG.E R32, desc[UR36][R8.64+0xbc] ;  /* 0x0000bc2408201981 */ /* 0x000ee2000c1e1900 */
[----:B--2---:R-:W-:-:S03]  /*0ea0*/  @P0 LOP3.LUT R2, R2, R33, RZ, 0x3c, !PT ;  /* 0x0000002102020212 */ /* 0x004fc600078e3cff */
[----:B------:R-:W2:Y:S01]  /*0eb0*/  @P1 LDG.E R33, desc[UR36][R8.64+0xb4] ;  /* 0x0000b42408211981 */ /* 0x000ea2000c1e1900 */
[----:B----4-:R-:W-:Y:S02]  /*0ec0*/  @P0 LOP3.LUT R4, R4, R35, RZ, 0x3c, !PT ;  /* 0x0000002304040212 */ /* 0x010fe400078e3cff */
[----:B---3--:R-:W-:Y:S01]  /*0ed0*/  @P1 LOP3.LUT R3, R3, R32, RZ, 0x3c, !PT ;  /* 0x0000002003031212 */ /* 0x008fe200078e3cff */
[----:B------:R-:W3:Y:S04]  /*0ee0*/  @P1 LDG.E R35, desc[UR36][R8.64+0xb8] ;  /* 0x0000b82408231981 */ /* 0x000ee8000c1e1900 */
[----:B------:R-:W4:Y:S01]  /*0ef0*/  @P1 LDG.E R32, desc[UR36][R8.64+0xc4] ;  /* 0x0000c42408201981 */ /* 0x000f22000c1e1900 */
[----:B--2---:R-:W-:-:S03]  /*0f00*/  @P1 LOP3.LUT R10, R10, R33, RZ, 0x3c, !PT ;  /* 0x000000210a0a1212 */ /* 0x004fc600078e3cff */
[----:B------:R-:W2:Y:S01]  /*0f10*/  @P2 LDG.E R33, desc[UR36][R8.64+0xc8] ;  /* 0x0000c82408212981 */ /* 0x000ea2000c1e1900 */
[----:B------:R-:W-:-:S03]  /*0f20*/  @P0 LOP3.LUT R5, R5, R37, RZ, 0x3c, !PT ;  /* 0x0000002505050212 */ /* 0x000fc600078e3cff */
[----:B------:R-:W2:Y:S01]  /*0f30*/  @P1 LDG.E R37, desc[UR36][R8.64+0xc0] ;  /* 0x0000c02408251981 */ /* 0x000ea2000c1e1900 */
[----:B---3--:R-:W-:Y:S02]  /*0f40*/  @P1 LOP3.LUT R2, R2, R35, RZ, 0x3c, !PT ;  /* 0x0000002302021212 */ /* 0x008fe400078e3cff */
[----:B----4-:R-:W-:Y:S01]  /*0f50*/  @P1 LOP3.LUT R5, R5, R32, RZ, 0x3c, !PT ;  /* 0x0000002005051212 */ /* 0x010fe200078e3cff */
[----:B------:R-:W3:Y:S04]  /*0f60*/  @P2 LDG.E R35, desc[UR36][R8.64+0xcc] ;  /* 0x0000cc2408232981 */ /* 0x000ee8000c1e1900 */
[----:B------:R-:W4:Y:S01]  /*0f70*/  @P2 LDG.E R32, desc[UR36][R8.64+0xd8] ;  /* 0x0000d82408202981 */ /* 0x000f22000c1e1900 */
[----:B--2---:R-:W-:-:S03]  /*0f80*/  @P2 LOP3.LUT R10, R10, R33, RZ, 0x3c, !PT ;  /* 0x000000210a0a2212 */ /* 0x004fc600078e3cff */
[----:B------:R-:W2:Y:S01]  /*0f90*/  @P2 LDG.E R33, desc[UR36][R8.64+0xd4] ;  /* 0x0000d42408212981 */ /* 0x000ea2000c1e1900 */
[----:B------:R-:W-:Y:S02]  /*0fa0*/  LOP3.LUT P0, RZ, R36, 0x8000, RZ, 0xc0, !PT ;  /* 0x0000800024ff7812 */ /* 0x000fe4000780c0ff */
[----:B------:R-:W-:Y:S01]  /*0fb0*/  @P1 LOP3.LUT R4, R4, R37, RZ, 0x3c, !PT ;  /* 0x0000002504041212 */ /* 0x000fe200078e3cff */
[----:B------:R-:W2:Y:S01]  /*0fc0*/  @P2 LDG.E R36, desc[UR36][R8.64+0xd0] ;  /* 0x0000d02408242981 */ /* 0x000ea2000c1e1900 */
[----:B---3--:R-:W-:-:S03]  /*0fd0*/  @P2 LOP3.LUT R2, R2, R35, RZ, 0x3c, !PT ;  /* 0x0000002302022212 */ /* 0x008fc600078e3cff */
[----:B------:R-:W3:Y:S01]  /*0fe0*/  @P3 LDG.E R35, desc[UR36][R8.64+0xdc] ;  /* 0x0000dc2408233981 */ /* 0x000ee2000c1e1900 */
[----:B----4-:R-:W-:-:S03]  /*0ff0*/  @P2 LOP3.LUT R5, R5, R32, RZ, 0x3c, !PT ;  /* 0x0000002005052212 */ /* 0x010fc600078e3cff */
[----:B------:R-:W4:Y:S04]  /*1000*/  @P3 LDG.E R32, desc[UR36][R8.64+0xe4] ;  /* 0x0000e42408203981 */ /* 0x000f28000c1e1900 */
[----:B------:R-:W4:Y:S01]  /*1010*/  @P3 LDG.E R37, desc[UR36][R8.64+0xe0] ;  /* 0x0000e02408253981 */ /* 0x000f22000c1e1900 */
[----:B--2---:R-:W-:-:S03]  /*1020*/  @P2 LOP3.LUT R4, R4, R33, RZ, 0x3c, !PT ;  /* 0x0000002104042212 */ /* 0x004fc600078e3cff */
[----:B------:R-:W2:Y:S01]  /*1030*/  @P3 LDG.E R33, desc[UR36][R8.64+0xe8] ;  /* 0x0000e82408213981 */ /* 0x000ea2000c1e1900 */
[----:B------:R-:W-:-:S03]  /*1040*/  @P2 LOP3.LUT R3, R3, R36, RZ, 0x3c, !PT ;  /* 0x0000002403032212 */ /* 0x000fc600078e3cff */
[----:B------:R-:W2:Y:S01]  /*1050*/  @P3 LDG.E R36, desc[UR36][R8.64+0xec] ;  /* 0x0000ec2408243981 */ /* 0x000ea2000c1e1900 */
[----:B---3--:R-:W-:-:S03]  /*1060*/  @P3 LOP3.LUT R10, R10, R35, RZ, 0x3c, !PT ;  /* 0x000000230a0a3212 */ /* 0x008fc600078e3cff */
[----:B------:R-:W3:Y:S01]  /*1070*/  @P4 LDG.E R35, desc[UR36][R8.64+0xf0] ;  /* 0x0000f02408234981 */ /* 0x000ee2000c1e1900 */
[----:B----4-:R-:W-:-:S03]  /*1080*/  @P3 LOP3.LUT R3, R3, R32, RZ, 0x3c, !PT ;  /* 0x0000002003033212 */ /* 0x010fc600078e3cff */
[----:B------:R-:W4:Y:S01]  /*1090*/  @P4 LDG.E R32, desc[UR36][R8.64+0xf8] ;  /* 0x0000f82408204981 */ /* 0x000f22000c1e1900 */
[----:B--2---:R-:W-:-:S03]  /*10a0*/  @P3 LOP3.LUT R4, R4, R33, RZ, 0x3c, !PT ;  /* 0x0000002104043212 */ /* 0x004fc600078e3cff */
[----:B------:R-:W2:Y:S01]  /*10b0*/  @P4 LDG.E R33, desc[UR36][R8.64+0xf4] ;  /* 0x0000f42408214981 */ /* 0x000ea2000c1e1900 */
[----:B------:R-:W-:Y:S02]  /*10c0*/  @P3 LOP3.LUT R2, R2, R37, RZ, 0x3c, !PT ;  /* 0x0000002502023212 */ /* 0x000fe400078e3cff */
        /* <DEDUP_REMOVED lines=9> */
[----:B---3--:R-:W-:-:S03]  /*1160*/  @P4 LOP3.LUT R4, R4, R35, RZ, 0x3c, !PT ;  /* 0x0000002304044212 */ /* 0x008fc600078e3cff */
[----:B------:R-:W3:Y:S01]  /*1170*/  @P5 LDG.E R35, desc[UR36][R8.64+0x108] ;  /* 0x0001082408235981 */ /* 0x000ee2000c1e1900 */
[----:B----4-:R-:W-:-:S03]  /*1180*/  @P5 LOP3.LUT R3, R3, R32, RZ, 0x3c, !PT ;  /* 0x0000002003035212 */ /* 0x010fc600078e3cff */
        /* <DEDUP_REMOVED lines=21> */
[----:B------:R-:W-:-:S04]  /*12e0*/  UIADD3 UR5, UPT, UPT, UR5, 0x10, URZ ;  /* 0x0000001005057890 */ /* 0x000fc8000fffe0ff */
[----:B------:R-:W-:Y:S01]  /*12f0*/  UISETP.NE.AND UP0, UPT, UR5, 0x20, UPT ;  /* 0x000000200500788c */ /* 0x000fe2000bf05270 */
[----:B---3--:R-:W-:Y:S02]  /*1300*/  @P0 LOP3.LUT R10, R10, R35, RZ, 0x3c, !PT ;  /* 0x000000230a0a0212 */ /* 0x008fe400078e3cff */
[----:B------:R-:W-:Y:S02]  /*1310*/  @P0 LOP3.LUT R2, R2, R37, RZ, 0x3c, !PT ;  /* 0x0000002502020212 */ /* 0x000fe400078e3cff */
[----:B----4-:R-:W-:Y:S02]  /*1320*/  @P0 LOP3.LUT R3, R3, R32, RZ, 0x3c, !PT ;  /* 0x0000002003030212 */ /* 0x010fe400078e3cff */
[----:B------:R-:W-:Y:S02]  /*1330*/  @P0 LOP3.LUT R5, R5, R36, RZ, 0x3c, !PT ;  /* 0x0000002405050212 */ /* 0x000fe400078e3cff */
[----:B--2---:R-:W-:Y:S01]  /*1340*/  @P0 LOP3.LUT R4, R4, R33, RZ, 0x3c, !PT ;  /* 0x0000002104040212 */ /* 0x004fe200078e3cff */
[----:B------:R-:W-:Y:S06]  /*1350*/  BRA.U UP0, `(.L_x_4) ;  /* 0xfffffff500487547 */ /* 0x000fec000b83ffff */
[----:B------:R-:W-:-:S04]  /*1360*/  UIADD3 UR4, UPT, UPT, UR4, 0x1, URZ ;  /* 0x0000000104047890 */ /* 0x000fc8000fffe0ff */
[----:B------:R-:W-:-:S09]  /*1370*/  UISETP.NE.AND UP0, UPT, UR4, 0x5, UPT ;  /* 0x000000050400788c */ /* 0x000fd2000bf05270 */
[----:B------:R-:W-:Y:S05]  /*1380*/  BRA.U UP0, `(.L_x_5) ;  /* 0xfffffff5002c7547 */ /* 0x000fea000b83ffff */
[----:B------:R0:W-:Y:S01]  /*1390*/  STL [R1+0x4], R10 ;  /* 0x0000040a01007387 */ /* 0x0001e20000100800 */
[----:B------:R-:W-:-:S03]  /*13a0*/  ISETP.NE.U32.AND P0, PT, R30, 0x1, PT ;  /* 0x000000011e00780c */ /* 0x000fc60003f05070 */
[----:B------:R0:W-:Y:S01]  /*13b0*/  STL.64 [R1+0x8], R2 ;  /* 0x0000080201007387 */ /* 0x0001e20000100a00 */
[----:B------:R-:W-:-:S03]  /*13c0*/  ISETP.NE.AND.EX P0, PT, RZ, RZ, PT, P0 ;  /* 0x000000ffff00720c */ /* 0x000fc60003f05300 */
[----:B------:R0:W-:Y:S10]  /*13d0*/  STL.64 [R1+0x10], R4 ;  /* 0x0000100401007387 */ /* 0x0001f40000100a00 */
[----:B------:R-:W-:Y:S05]  /*13e0*/  @!P0 BRA `(.L_x_3) ;  /* 0x0000001800048947 */ /* 0x000fea0003800000 */
[----:B------:R-:W-:Y:S01]  /*13f0*/  UMOV UR4, URZ ;  /* 0x000000ff00047c82 */ /* 0x000fe20008000000 */
[----:B------:R-:W-:Y:S01]  /*1400*/  UMOV UR5, URZ ;  /* 0x000000ff00057c82 */ /* 0x000fe20008000000 */
[----:B0-----:R-:W-:Y:S02]  /*1410*/  IMAD.MOV.U32 R10, RZ, RZ, RZ ;  /* 0x000000ffff0a7224 */ /* 0x001fe400078e00ff */
[----:B------:R-:W-:Y:S02]  /*1420*/  IMAD.U32 R5, RZ, RZ, UR4 ;  /* 0x00000004ff057e24 */ /* 0x000fe4000f8e00ff */
[----:B------:R-:W-:Y:S02]  /*1430*/  IMAD.U32 R4, RZ, RZ, UR5 ;  /* 0x00000005ff047e24 */ /* 0x000fe4000f8e00ff */
[----:B------:R-:W-:Y:S02]  /*1440*/  IMAD.U32 R3, RZ, RZ, UR4 ;  /* 0x00000004ff037e24 */ /* 0x000fe4000f8e00ff */
[----:B------:R-:W-:-:S07]  /*1450*/  IMAD.U32 R2, RZ, RZ, UR5 ;  /* 0x00000005ff027e24 */ /* 0x000fce000f8e00ff */
.L_x_7:
[----:B------:R-:W-:Y:S02]  /*1460*/  ULEA UR5, UR4, UR40, 0x2 ;  /* 0x0000002804057291 */ /* 0x000fe4000f8e10ff */
[----:B------:R-:W-:-:S07]  /*1470*/  USHF.L.U32 UR7, UR4, 0x5, URZ ;  /* 0x0000000504077899 */ /* 0x000fce00080006ff */
[----:B------:R-:W5:Y:S01]  /*1480*/  LDL R34, [UR5+0x4] ;  /* 0x00000405ff227983 */ /* 0x000f620008100800 */
[----:B------:R-:W-:-:S05]  /*1490*/  UMOV UR5, URZ ;  /* 0x000000ff00057c82 */ /* 0x000fca0008000000 */
.L_x_6:
        /* <DEDUP_REMOVED lines=182> */
[----:B------:R-:W-:Y:S05]  /*2000*/  @P0 BRA `(.L_x_3) ;  /* 0x0000000800fc0947 */ /* 0x000fea0003800000 */
[----:B------:R-:W-:Y:S01]  /*2010*/  UMOV UR4, URZ ;  /* 0x000000ff00047c82 */ /* 0x000fe20008000000 */
[----:B------:R-:W-:Y:S01]  /*2020*/  UMOV UR5, URZ ;  /* 0x000000ff00057c82 */ /* 0x000fe20008000000 */
[----:B-1----:R-:W-:Y:S02]  /*2030*/  IMAD.MOV.U32 R10, RZ, RZ, RZ ;  /* 0x000000ffff0a7224 */ /* 0x002fe400078e00ff */
[----:B------:R-:W-:Y:S02]  /*2040*/  IMAD.U32 R5, RZ, RZ, UR4 ;  /* 0x00000004ff057e24 */ /* 0x000fe4000f8e00ff */
[----:B------:R-:W-:Y:S02]  /*2050*/  IMAD.U32 R4, RZ, RZ, UR5 ;  /* 0x00000005ff047e24 */ /* 0x000fe4000f8e00ff */
[----:B------:R-:W-:Y:S02]  /*2060*/  IMAD.U32 R3, RZ, RZ, UR4 ;  /* 0x00000004ff037e24 */ /* 0x000fe4000f8e00ff */
[----:B------:R-:W-:-:S07]  /*2070*/  IMAD.U32 R2, RZ, RZ, UR5 ;  /* 0x00000005ff027e24 */ /* 0x000fce000f8e00ff */
.L_x_9:
[----:B------:R-:W-:Y:S02]  /*2080*/  ULEA UR5, UR4, UR40, 0x2 ;  /* 0x0000002804057291 */ /* 0x000fe4000f8e10ff */
[----:B------:R-:W-:-:S07]  /*2090*/  USHF.L.U32 UR7, UR4, 0x5, URZ ;  /* 0x0000000504077899 */ /* 0x000fce00080006ff */
[----:B------:R-:W5:Y:S01]  /*20a0*/  LDL R34, [UR5+0x4] ;  /* 0x00000405ff227983 */ /* 0x000f620008100800 */
[----:B------:R-:W-:-:S05]  /*20b0*/  UMOV UR5, URZ ;  /* 0x000000ff00057c82 */ /* 0x000fca0008000000 */
.L_x_8:
        /* <DEDUP_REMOVED lines=11> */
[----:B------:R-:W-:-:S13]  /*2170*/  R2P PR, R36, 0x7e ;  /* 0x0000007e24007804 */ /* 0x000fda0000000000 */
[----:B------:R-:W4:Y:S01]  /*2180*/  @P2 LDG.E R37, desc[UR36][R8.64+0x28] ;  /* 0x0000282408252981 */ /* 0x000f22000c1e1900 */
[----:B--2---:R-:W-:-:S03]  /*2190*/  @!P0 LOP3.LUT R3, R3, R30, RZ, 0x3c, !PT ;  /* 0x0000001e03038212 */ /* 0x004fc600078e3cff */
[----:B------:R-:W2:Y:S01]  /*21a0*/  @P1 LDG.E R30, desc[UR36][R8.64+0x24] ;  /* 0x00002424081e1981 */ /* 0x000ea2000c1e1900 */
[----:B---3--:R-:W-:-:S03]  /*21b0*/  @!P0 LOP3.LUT R5, R5, R32, RZ, 0x3c, !PT ;  /* 0x0000002005058212 */ /* 0x008fc600078e3cff */
[----:B------:R-:W3:Y:S01]  /*21c0*/  @P2 LDG.E R32, desc[UR36][R8.64+0x38] ;  /* 0x0000382408202981 */ /* 0x000ee2000c1e1900 */
[----:B----4-:R-:W-:-:S03]  /*21d0*/  @!P0 LOP3.LUT R10, R10, R33, RZ, 0x3c, !PT ;  /* 0x000000210a0a8212 */ /* 0x010fc600078e3cff */
[----:B------:R-:W4:Y:S01]  /*21e0*/  @!P0 LDG.E R33, desc[UR36][R8.64+0xc] ;  /* 0x00000c2408218981 */ /* 0x000f22000c1e1900 */
[----:B------:R-:W-:-:S03]  /*21f0*/  @!P0 LOP3.LUT R2, R2, R35, RZ, 0x3c, !PT ;  /* 0x0000002302028212 */ /* 0x000fc600078e3cff */
[----:B------:R-:W4:Y:S01]  /*2200*/  @P3 LDG.E R35, desc[UR36][R8.64+0x4c] ;  /* 0x00004c2408233981 */ /* 0x000f22000c1e1900 */
[----:B--2---:R-:W-:-:S03]  /*2210*/  @P1 LOP3.LUT R5, R5, R30, RZ, 0x3c, !PT ;  /* 0x0000001e05051212 */ /* 0x004fc600078e3cff */
[----:B------:R-:W2:Y:S01]  /*2220*/  @P4 LDG.E R30, desc[UR36][R8.64+0x60] ;  /* 0x00006024081e4981 */ /* 0x000ea2000c1e1900 */
[----:B---3--:R-:W-:-:S03]  /*2230*/  @P2 LOP3.LUT R5, R5, R32, RZ, 0x3c, !PT ;  /* 0x0000002005052212 */ /* 0x008fc600078e3cff */
[----:B------:R-:W3:Y:S01]  /*2240*/  @P5 LDG.E R32, desc[UR36][R8.64+0x74] ;  /* 0x0000742408205981 */ /* 0x000ee2000c1e1900 */
[----:B----4-:R-:W-:-:S03]  /*2250*/  @!P0 LOP3.LUT R4, R4, R33, RZ, 0x3c, !PT ;  /* 0x0000002104048212 */ /* 0x010fc600078e3cff */
[----:B------:R-:W4:Y:S01]  /*2260*/  @P1 LDG.E R33, desc[UR36][R8.64+0x14] ;  /* 0x0000142408211981 */ /* 0x000f22000c1e1900 */
[----:B------:R-:W-:-:S03]  /*2270*/  @P3 LOP3.LUT R5, R5, R35, RZ, 0x3c, !PT ;  /* 0x0000002305053212 */ /* 0x000fc600078e3cff */
[----:B------:R-:W4:Y:S01]  /*2280*/  @P6 LDG.E R35, desc[UR36][R8.64+0x88] ;  /* 0x0000882408236981 */ /* 0x000f22000c1e1900 */
[----:B--2---:R-:W-:-:S03]  /*2290*/  @P4 LOP3.LUT R5, R5, R30, RZ, 0x3c, !PT ;  /* 0x0000001e05054212 */ /* 0x004fc600078e3cff */
[----:B------:R-:W2:Y:S01]  /*22a0*/  @P1 LDG.E R30, desc[UR36][R8.64+0x1c] ;  /* 0x00001c24081e1981 */ /* 0x000ea2000c1e1900 */
[----:B---3--:R-:W-:Y:S02]  /*22b0*/  @P5 LOP3.LUT R5, R5, R32, RZ, 0x3c, !PT ;  /* 0x0000002005055212 */ /* 0x008fe400078e3cff */
[----:B----4-:R-:W-:Y:S02]  /*22c0*/  @P1 LOP3.LUT R10, R10, R33, RZ, 0x3c, !PT ;  /* 0x000000210a0a1212 */ /* 0x010fe400078e3cff */
[----:B------:R-:W3:Y:S01]  /*22d0*/  @P1 LDG.E R33, desc[UR36][R8.64+0x18] ;  /* 0x0000182408211981 */ /* 0x000ee2000c1e1900 */
        /* <DEDUP_REMOVED lines=40> */
[----:B------:R-:W-:Y:S02]  /*2560*/  LOP3.LUT P0, RZ, R36, 0x80, RZ, 0xc0, !PT ;  /* 0x0000008024ff7812 */ /* 0x000fe4000780c0ff */
[----:B------:R-:W-:-:S11]  /*2570*/  @P6 LOP3.LUT R10, R10, R37, RZ, 0x3c, !PT ;  /* 0x000000250a0a6212 */ /* 0x000fd600078e3cff */
        /* <DEDUP_REMOVED lines=8> */
[----:B------:R-:W-:Y:S02]  /*2600*/  @P0 LOP3.LUT R10, R10, R37, RZ, 0x3c, !PT ;  /* 0x000000250a0a0212 */ /* 0x000fe400078e3cff */
[----:B------:R-:W-:Y:S02]  /*2610*/  @P0 LOP3.LUT R5, R5, R32, RZ, 0x3c, !PT ;  /* 0x0000002005050212 */ /* 0x000fe400078e3cff */
[----:B--2---:R-:W-:Y:S02]  /*2620*/  @P0 LOP3.LUT R3, R3, R30, RZ, 0x3c, !PT ;  /* 0x0000001e03030212 */ /* 0x004fe400078e3cff */
[----:B---3--:R-:W-:Y:S02]  /*2630*/  @P0 LOP3.LUT R2, R2, R33, RZ, 0x3c, !PT ;  /* 0x0000002102020212 */ /* 0x008fe400078e3cff */
[----:B----4-:R-:W-:Y:S02]  /*2640*/  @P0 LOP3.LUT R4, R4, R35, RZ, 0x3c, !PT ;  /* 0x0000002304040212 */ /* 0x010fe400078e3cff */
[----:B------:R-:W-:-:S13]  /*2650*/  R2P PR, R36.B1, 0x7f ;  /* 0x0000007f24007804 */ /* 0x000fda0000001000 */
[----:B------:R-:W2:Y:S04]  /*2660*/  @P0 LDG.E R33, desc[UR36][R8.64+0xa0] ;  /* 0x0000a02408210981 */ /* 0x000ea8000c1e1900 */
[----:B------:R-:W3:Y:S04]  /*2670*/  @P0 LDG.E R30, desc[UR36][R8.64+0xa8] ;  /* 0x0000a824081e0981 */ /* 0x000ee8000c1e1900 */
[----:B------:R-:W4:Y:S04]  /*2680*/  @P0 LDG.E R35, desc[UR36][R8.64+0xac] ;  /* 0x0000ac2408230981 */ /* 0x000f28000c1e1900 */
        /* <DEDUP_REMOVED lines=19> */
[----:B---3--:R-:W-:Y:S02]  /*27c0*/  @P1 LOP3.LUT R5, R5, R30, RZ, 0x3c, !PT ;  /* 0x0000001e05051212 */ /* 0x008fe400078e3cff */
[----:B----4-:R-:W-:Y:S01]  /*27d0*/  @P2 LOP3.LUT R10, R10, R35, RZ, 0x3c, !PT ;  /* 0x000000230a0a2212 */ /* 0x010fe200078e3cff */
[----:B------:R-:W3:Y:S04]  /*27e0*/  @P2 LDG.E R30, desc[UR36][R8.64+0xd0] ;  /* 0x0000d024081e2981 */ /* 0x000ee8000c1e1900 */
        /* <DEDUP_REMOVED lines=32> */
[----:B------:R-:W-:Y:S02]  /*29f0*/  LOP3.LUT P0, RZ, R36, 0x8000, RZ, 0xc0, !PT ;  /* 0x0000800024ff7812 */ /* 0x000fe4000780c0ff */
        /* <DEDUP_REMOVED lines=18> */
[----:B------:R-:W-:-:S04]  /*2b20*/  UIADD3 UR5, UPT, UPT, UR5, 0x10, URZ ;  /* 0x0000001005057890 */ /* 0x000fc8000fffe0ff */
[----:B------:R-:W-:Y:S01]  /*2b30*/  UISETP.NE.AND UP0, UPT, UR5, 0x20, UPT ;  /* 0x000000200500788c */ /* 0x000fe2000bf05270 */
[----:B------:R-:W-:Y:S02]  /*2b40*/  @P6 LOP3.LUT R2, R2, R37, RZ, 0x3c, !PT ;  /* 0x0000002502026212 */ /* 0x000fe400078e3cff */
[----:B---3--:R-:W-:Y:S02]  /*2b50*/  @P0 LOP3.LUT R3, R3, R30, RZ, 0x3c, !PT ;  /* 0x0000001e03030212 */ /* 0x008fe400078e3cff */
[----:B----4-:R-:W-:Y:S02]  /*2b60*/  @P0 LOP3.LUT R4, R4, R35, RZ, 0x3c, !PT ;  /* 0x0000002304040212 */ /* 0x010fe400078e3cff */
[----:B------:R-:W-:Y:S02]  /*2b70*/  @P0 LOP3.LUT R5, R5, R32, RZ, 0x3c, !PT ;  /* 0x0000002005050212 */ /* 0x000fe400078e3cff */
[----:B--2---:R-:W-:Y:S01]  /*2b80*/  @P0 LOP3.LUT R2, R2, R33, RZ, 0x3c, !PT ;  /* 0x0000002102020212 */ /* 0x004fe200078e3cff */
[----:B------:R-:W-:Y:S06]  /*2b90*/  BRA.U UP0, `(.L_x_8) ;  /* 0xfffffff500487547 */ /* 0x000fec000b83ffff */
[----:B------:R-:W-:-:S04]  /*2ba0*/  UIADD3 UR4, UPT, UPT, UR4, 0x1, URZ ;  /* 0x0000000104047890 */ /* 0x000fc8000fffe0ff */
[----:B------:R-:W-:-:S09]  /*2bb0*/  UISETP.NE.AND UP0, UPT, UR4, 0x5, UPT ;  /* 0x000000050400788c */ /* 0x000fd2000bf05270 */
[----:B------:R-:W-:Y:S05]  /*2bc0*/  BRA.U UP0, `(.L_x_9) ;  /* 0xfffffff5002c7547 */ /* 0x000fea000b83ffff */
[----:B------:R2:W-:Y:S04]  /*2bd0*/  STL [R1+0x4], R10 ;  /* 0x0000040a01007387 */ /* 0x0005e80000100800 */
[----:B------:R2:W-:Y:S04]  /*2be0*/  STL.64 [R1+0x8], R2 ;  /* 0x0000080201007387 */ /* 0x0005e80000100a00 */
[----:B------:R2:W-:Y:S02]  /*2bf0*/  STL.64 [R1+0x10], R4 ;  /* 0x0000100401007387 */ /* 0x0005e40000100a00 */
.L_x_3:
[----:B------:R-:W-:Y:S05]  /*2c00*/  BSYNC.RECONVERGENT B1 ;  /* 0x0000000000017941 */ /* 0x000fea0003800200 */
.L_x_2:
[C---:B------:R-:W-:Y:S01]  /*2c10*/  ISETP.GT.U32.AND P0, PT, R11.reuse, 0x3, PT ;  /* 0x000000030b00780c */ /* 0x040fe20003f04070 */
[----:B------:R-:W-:Y:S01]  /*2c20*/  VIADD R0, R0, 0x1 ;  /* 0x0000000100007836 */ /* 0x000fe20000000000 */
[--C-:B------:R-:W-:Y:S02]  /*2c30*/  SHF.R.U64 R11, R11, 0x2, R28.reuse ;  /* 0x000000020b0b7819 */ /* 0x100fe4000000121c */
[----:B------:R-:W-:Y:S02]  /*2c40*/  ISETP.GT.U32.AND.EX P0, PT, R28, RZ, PT, P0 ;  /* 0x000000ff1c00720c */ /* 0x000fe40003f04100 */
[----:B------:R-:W-:-:S11]  /*2c50*/  SHF.R.U32.HI R28, RZ, 0x2, R28 ;  /* 0x00000002ff1c7819 */ /* 0x000fd6000001161c */
[----:B------:R-:W-:Y:S05]  /*2c60*/  @P0 BRA `(.L_x_10) ;  /* 0xffffffd800c80947 */ /* 0x000fea000383ffff */
.L_x_1:
[----:B------:R-:W-:Y:S05]  /*2c70*/  BSYNC.RECONVERGENT B0 ;  /* 0x0000000000007941 */ /* 0x000fea0003800200 */
.L_x_0:
[----:B------:R-:W3:Y:S01]  /*2c80*/  LDG.E.U8 R34, desc[UR36][R22.64] ;  /* 0x0000002416227981 */ /* 0x000ee2000c1e1100 */
[----:B0-----:R-:W0:Y:S03]  /*2c90*/  LDC.64 R6, c[0x0][0x388] ;  /* 0x0000e200ff067b82 */ /* 0x001e260000000a00 */
[----:B------:R-:W4:Y:S04]  /*2ca0*/  LDG.E.U8 R33, desc[UR36][R12.64] ;  /* 0x000000240c217981 */ /* 0x000f28000c1e1100 */
[----:B------:R-:W5:Y:S04]  /*2cb0*/  LDG.E.U8 R32, desc[UR36][R24.64] ;  /* 0x0000002418207981 */ /* 0x000f68000c1e1100 */
[----:B------:R-:W2:Y:S04]  /*2cc0*/  LDG.E.U8 R28, desc[UR36][R14.64] ;  /* 0x000000240e1c7981 */ /* 0x000ea8000c1e1100 */
[----:B------:R-:W2:Y:S04]  /*2cd0*/  LDG.E.U8 R11, desc[UR36][R16.64] ;  /* 0x00000024100b7981 */ /* 0x000ea8000c1e1100 */
[----:B------:R-:W2:Y:S04]  /*2ce0*/  LDG.E.U8 R9, desc[UR36][R26.64] ;  /* 0x000000241a097981 */ /* 0x000ea8000c1e1100 */
[----:B------:R-:W2:Y:S01]  /*2cf0*/  LDG.E.U8 R8, desc[UR36][R18.64] ;  /* 0x0000002412087981 */ /* 0x000ea2000c1e1100 */
[----:B0-----:R-:W-:-:S03]  /*2d00*/  IADD3 R6, P0, PT, R31, R6, RZ ;  /* 0x000000061f067210 */ /* 0x001fc60007f1e0ff */
[----:B------:R-:W2:Y:S01]  /*2d10*/  LDG.E.U8 R0, desc[UR36][R20.64] ;  /* 0x0000002414007981 */ /* 0x000ea2000c1e1100 */
[----:B------:R-:W-:-:S05]  /*2d20*/  IADD3.X R7, PT, PT, R7, UR38, RZ, P0, !PT ;  /* 0x0000002607077c10 */ /* 0x000fca00087fe4ff */
[----:B------:R0:W2:Y:S01]  /*2d30*/  LDG.E.U8 R30, desc[UR36][R6.64] ;  /* 0x00000024061e7981 */ /* 0x0000a2000c1e1100 */
[----:B------:R-:W-:Y:S04]  /*2d40*/  BSSY.RECONVERGENT B6, `(.L_x_11) ;  /* 0x00000e0000067945 */ /* 0x000fe80003800200 */
[----:B------:R-:W-:Y:S01]  /*2d50*/  BSSY.RELIABLE B0, `(.L_x_12) ;  /* 0x0000056000007945 */ /* 0x000fe20003800100 */
[----:B------:R0:W-:Y:S04]  /*2d60*/  STL.64 [R1+0x18], RZ ;  /* 0x000018ff01007387 */ /* 0x0001e80000100a00 */
[----:B------:R0:W-:Y:S04]  /*2d70*/  STL [R1+0x20], RZ ;  /* 0x000020ff01007387 */ /* 0x0001e80000100800 */
[----:B------:R0:W-:Y:S01]  /*2d80*/  STL.64 [R1+0x28], RZ ;  /* 0x000028ff01007387 */ /* 0x0001e20000100a00 */
[----:B---3--:R-:W-:-:S02]  /*2d90*/  VIADD R34, R34, 0xffffffff ;  /* 0xffffffff22227836 */ /* 0x008fc40000000000 */
[----:B----4-:R-:W-:-:S03]  /*2da0*/  VIADD R33, R33, 0xffffffff ;  /* 0xffffffff21217836 */ /* 0x010fc60000000000 */
[----:B------:R-:W-:Y:S01]  /*2db0*/  LOP3.LUT R34, R34, 0xff, RZ, 0xc0, !PT ;  /* 0x000000ff22227812 */ /* 0x000fe200078ec0ff */
[----:B-----5:R-:W-:Y:S01]  /*2dc0*/  VIADD R32, R32, 0xffffffff ;  /* 0xffffffff20207836 */ /* 0x020fe20000000000 */
[----:B------:R-:W-:Y:S02]  /*2dd0*/  LOP3.LUT R33, R33, 0xff, RZ, 0xc0, !PT ;  /* 0x000000ff21217812 */ /* 0x000fe400078ec0ff */
[----:B------:R-:W-:Y:S01]  /*2de0*/  ISETP.GE.U32.AND P1, PT, R34, 0x10, PT ;  /* 0x000000102200780c */ /* 0x000fe20003f26070 */
[----:B--2---:R-:W-:Y:S01]  /*2df0*/  VIADD R28, R28, 0xffffffff ;  /* 0xffffffff1c1c7836 */ /* 0x004fe20000000000 */
[----:B------:R-:W-:Y:S01]  /*2e00*/  ISETP.GE.U32.AND P2, PT, R33, 0x10, PT ;  /* 0x000000102100780c */ /* 0x000fe20003f46070 */
[----:B------:R-:W-:Y:S01]  /*2e10*/  IMAD.MOV.U32 R33, RZ, RZ, 0x2 ;  /* 0x00000002ff217424 */ /* 0x000fe200078e00ff */
[----:B------:R-:W-:Y:S01]  /*2e20*/  LOP3.LUT R32, R32, 0xff, RZ, 0xc0, !PT ;  /* 0x000000ff20207812 */ /* 0x000fe200078ec0ff */
[----:B------:R-:W-:Y:S01]  /*2e30*/  VIADD R11, R11, 0xffffffff ;  /* 0xffffffff0b0b7836 */ /* 0x000fe20000000000 */
[----:B0-----:R-:W-:-:S02]  /*2e40*/  SEL R6, RZ, 0x1, P1 ;  /* 0x00000001ff067807 */ /* 0x001fc40000800000 */
[----:B------:R-:W-:Y:S01]  /*2e50*/  ISETP.GE.U32.AND P0, PT, R32, 0x10, PT ;  /* 0x000000102000780c */ /* 0x000fe20003f06070 */
[----:B------:R-:W-:Y:S01]  /*2e60*/  VIADD R9, R9, 0xffffffff ;  /* 0xffffffff09097836 */ /* 0x000fe20000000000 */
[----:B------:R-:W-:Y:S02]  /*2e70*/  LOP3.LUT R28, R28, 0xff, RZ, 0xc0, !PT ;  /* 0x000000ff1c1c7812 */ /* 0x000fe400078ec0ff */
[----:B------:R-:W-:Y:S01]  /*2e80*/  LOP3.LUT R11, R11, 0xff, RZ, 0xc0, !PT ;  /* 0x000000ff0b0b7812 */ /* 0x000fe200078ec0ff */
[----:B------:R-:W-:Y:S01]  /*2e90*/  @P1 IMAD.MOV R33, RZ, RZ, 0x1 ;  /* 0x00000001ff211424 */ /* 0x000fe200078e02ff */
[----:B------:R-:W-:Y:S01]  /*2ea0*/  ISETP.GE.U32.AND P1, PT, R28, 0x10, PT ;  /* 0x000000101c00780c */ /* 0x000fe20003f26070 */
[----:B------:R-:W-:Y:S01]  /*2eb0*/  @P2 IMAD.MOV R33, RZ, RZ, R6 ;  /* 0x000000ffff212224 */ /* 0x000fe200078e0206 */
[----:B------:R-:W-:Y:S01]  /*2ec0*/  LOP3.LUT R9, R9, 0xff, RZ, 0xc0, !PT ;  /* 0x000000ff09097812 */ /* 0x000fe200078ec0ff */
[----:B------:R-:W-:Y:S02]  /*2ed0*/  VIADD R8, R8, 0xffffffff ;  /* 0xffffffff08087836 */ /* 0x000fe40000000000 */
[----:B------:R-:W-:-:S02]  /*2ee0*/  VIADD R6, R33, 0x1 ;  /* 0x0000000121067836 */ /* 0x000fc40000000000 */
[----:B------:R-:W-:Y:S01]  /*2ef0*/  @P0 IMAD.MOV R6, RZ, RZ, R33 ;  /* 0x000000ffff060224 */ /* 0x000fe200078e0221 */
[----:B------:R-:W-:Y:S01]  /*2f00*/  ISETP.GE.U32.AND P0, PT, R11, 0x10, PT ;  /* 0x000000100b00780c */ /* 0x000fe20003f06070 */
[----:B------:R-:W-:Y:S01]  /*2f10*/  VIADD R0, R0, 0xffffffff ;  /* 0xffffffff00007836 */ /* 0x000fe20000000000 */
[----:B------:R-:W-:Y:S01]  /*2f20*/  LOP3.LUT R8, R8, 0xff, RZ, 0xc0, !PT ;  /* 0x000000ff08087812 */ /* 0x000fe200078ec0ff */
[----:B------:R-:W-:Y:S02]  /*2f30*/  VIADD R7, R6, 0x1 ;  /* 0x0000000106077836 */ /* 0x000fe40000000000 */
[----:B------:R-:W-:Y:S01]  /*2f40*/  @P1 IMAD.MOV R7, RZ, RZ, R6 ;  /* 0x000000ffff071224 */ /* 0x000fe200078e0206 */
[----:B------:R-:W-:Y:S01]  /*2f50*/  ISETP.GE.U32.AND P1, PT, R9, 0x10, PT ;  /* 0x000000100900780c */ /* 0x000fe20003f26070 */
[----:B------:R-:W-:Y:S01]  /*2f60*/  IMAD.MOV.U32 R11, RZ, RZ, 0x448dae09 ;  /* 0x448dae09ff0b7424 */ /* 0x000fe200078e00ff */
[----:B------:R-:W-:Y:S01]  /*2f70*/  LOP3.LUT R0, R0, 0xff, RZ, 0xc0, !PT ;  /* 0x000000ff00007812 */ /* 0x000fe200078ec0ff */
[----:B------:R-:W-:-:S02]  /*2f80*/  VIADD R6, R7, 0x1 ;  /* 0x0000000107067836 */ /* 0x000fc40000000000 */
[----:B------:R-:W-:Y:S02]  /*2f90*/  IMAD.MOV.U32 R9, RZ, RZ, R5 ;  /* 0x000000ffff097224 */ /* 0x000fe400078e0005 */
[----:B------:R-:W-:Y:S01]  /*2fa0*/  @P0 IMAD.MOV R6, RZ, RZ, R7 ;  /* 0x000000ffff060224 */ /* 0x000fe200078e0207 */
[----:B------:R-:W-:Y:S01]  /*2fb0*/  ISETP.GE.U32.AND P0, PT, R8, 0x10, PT ;  /* 0x000000100800780c */ /* 0x000fe20003f06070 */
[----:B------:R-:W-:Y:S02]  /*2fc0*/  IMAD.MOV.U32 R8, RZ, RZ, R4 ;  /* 0x000000ffff087224 */ /* 0x000fe400078e0004 */
[----:B------:R-:W-:Y:S02]  /*2fd0*/  VIADD R7, R6, 0x1 ;  /* 0x0000000106077836 */ /* 0x000fe40000000000 */
[----:B------:R-:W-:Y:S01]  /*2fe0*/  @P1 IMAD.MOV R7, RZ, RZ, R6 ;  /* 0x000000ffff071224 */ /* 0x000fe200078e0206 */
[----:B------:R-:W-:-:S03]  /*2ff0*/  ISETP.GE.U32.AND P1, PT, R0, 0x10, PT ;  /* 0x000000100000780c */ /* 0x000fc60003f26070 */
[----:B------:R-:W-:-:S04]  /*3000*/  VIADD R6, R7, 0x1 ;  /* 0x0000000107067836 */ /* 0x000fc80000000000 */
[----:B------:R-:W-:Y:S01]  /*3010*/  @P0 IMAD.MOV R6, RZ, RZ, R7 ;  /* 0x000000ffff060224 */ /* 0x000fe200078e0207 */
[----:B------:R-:W-:Y:S01]  /*3020*/  ISETP.NE.AND P0, PT, R30, RZ, PT ;  /* 0x000000ff1e00720c */ /* 0x000fe20003f05270 */
[----:B------:R-:W-:Y:S02]  /*3030*/  IMAD.MOV.U32 R7, RZ, RZ, R3 ;  /* 0x000000ffff077224 */ /* 0x000fe400078e0003 */
[----:B------:R-:W-:Y:S02]  /*3040*/  VIADD R0, R6, 0x1 ;  /* 0x0000000106007836 */ /* 0x000fe40000000000 */
[----:B------:R-:W-:Y:S02]  /*3050*/  @P1 IMAD.MOV R0, RZ, RZ, R6 ;  /* 0x000000ffff001224 */ /* 0x000fe400078e0206 */
[----:B------:R-:W-:-:S06]  /*3060*/  IMAD.MOV.U32 R6, RZ, RZ, R2 ;  /* 0x000000ffff067224 */ /* 0x000fcc00078e0002 */
[----:B------:R-:W-:Y:S05]  /*3070*/  @!P0 BRA `(.L_x_13) ;  /* 0x00000000008c8947 */ /* 0x000fea0003800000 */
[----:B------:R-:W-:Y:S01]  /*3080*/  SHF.R.U32.HI R7, RZ, 0x2, R10 ;  /* 0x00000002ff077819 */ /* 0x000fe2000001160a */
[----:B------:R-:W-:Y:S01]  /*3090*/  IMAD.SHL.U32 R6, R5, 0x10, RZ ;  /* 0x0000001005067824 */ /* 0x000fe200078e00ff */
[----:B------:R-:W0:Y:S02]  /*30a0*/  LDCU UR4, c[0x0][0x3a8] ;  /* 0x00007500ff0477ac */ /* 0x000e240008000800 */
[----:B------:R-:W-:-:S05]  /*30b0*/  LOP3.LUT R7, R7, R10, RZ, 0x3c, !PT ;  /* 0x0000000a07077212 */ /* 0x000fca00078e3cff */
[----:B------:R-:W-:-:S05]  /*30c0*/  IMAD.SHL.U32 R8, R7, 0x2, RZ ;  /* 0x0000000207087824 */ /* 0x000fca00078e00ff */
[----:B------:R-:W-:-:S04]  /*30d0*/  LOP3.LUT R6, R7, R8, R6, 0x96, !PT ;  /* 0x0000000807067212 */ /* 0x000fc800078e9606 */
[----:B------:R-:W-:-:S05]  /*30e0*/  LOP3.LUT R9, R6, R5, RZ, 0x3c, !PT ;  /* 0x0000000506097212 */ /* 0x000fca00078e3cff */
[----:B------:R-:W-:-:S05]  /*30f0*/  VIADD R6, R9, 0x449335ce ;  /* 0x449335ce09067836 */ /* 0x000fca0000000000 */
[----:B------:R-:W-:-:S06]  /*3100*/  I2FP.F32.U32 R6, R6 ;  /* 0x0000000600067245 */ /* 0x000fcc0000201000 */
[----:B------:R-:W2:Y:S02]  /*3110*/  F2I.U32.TRUNC.NTZ R6, |R6| ;  /* 0x4000000600067305 */ /* 0x000ea4000020f000 */
[----:B--2---:R-:W-:-:S05]  /*3120*/  IMAD.HI.U32 R7, R6, 0x51eb851f, RZ ;  /* 0x51eb851f06077827 */ /* 0x004fca00078e00ff */
[----:B------:R-:W-:-:S05]  /*3130*/  SHF.R.U32.HI R7, RZ, 0x5, R7 ;  /* 0x00000005ff077819 */ /* 0x000fca0000011607 */
[----:B------:R-:W-:-:S05]  /*3140*/  IMAD R7, R7, -0x64, R6 ;  /* 0xffffff9c07077824 */ /* 0x000fca00078e0206 */
[----:B0-----:R-:W-:-:S13]  /*3150*/  ISETP.GE.U32.AND P1, PT, R7, UR4, PT ;  /* 0x0000000407007c0c */ /* 0x001fda000bf26070 */
[----:B------:R-:W0:Y:S08]  /*3160*/  @!P1 LDC.64 R32, c[0x0][0x398] ;  /* 0x0000e600ff209b82 */ /* 0x000e300000000a00 */
[----:B-1----:R-:W1:Y:S01]  /*3170*/  @!P1 LDC.64 R10, c[0x0][0x3b8] ;  /* 0x0000ee00ff0a9b82 */ /* 0x002e620000000a00 */
[----:B0-----:R-:W-:-:S04]  /*3180*/  @!P1 IADD3 R32, P2, PT, R31, R32, RZ ;  /* 0x000000201f209210 */ /* 0x001fc80007f5e0ff */
[----:B------:R-:W-:-:S05]  /*3190*/  @!P1 IADD3.X R33, PT, PT, R33, UR38, RZ, P2, !PT ;  /* 0x0000002621219c10 */ /* 0x000fca00097fe4ff */
[----:B------:R0:W-:Y:S04]  /*31a0*/  @!P1 STG.E.U8 desc[UR36][R32.64], RZ ;  /* 0x000000ff20009986 */ /* 0x0001e8000c101124 */
[----:B-1----:R-:W2:Y:S01]  /*31b0*/  @!P1 LDG.E R28, desc[UR36][R10.64] ;  /* 0x000000240a1c9981 */ /* 0x002ea2000c1e1900 */
[----:B------:R-:W-:Y:S01]  /*31c0*/  IMAD.MOV.U32 R6, RZ, RZ, R3 ;  /* 0x000000ffff067224 */ /* 0x000fe200078e0003 */
[----:B------:R-:W-:Y:S05]  /*31d0*/  @!P1 BREAK.RELIABLE B0 ;  /* 0x0000000000009942 */ /* 0x000fea0003800100 */
[----:B------:R-:W-:Y:S01]  /*31e0*/  IMAD.MOV.U32 R7, RZ, RZ, R4 ;  /* 0x000000ffff077224 */ /* 0x000fe200078e0004 */
[----:B------:R0:W-:Y:S01]  /*31f0*/  STL [R1+0x4], R2 ;  /* 0x0000040201007387 */ /* 0x0001e20000100800 */
[----:B------:R-:W-:-:S03]  /*3200*/  IMAD.MOV.U32 R8, RZ, RZ, R5 ;  /* 0x000000ffff087224 */ /* 0x000fc600078e0005 */
[----:B------:R0:W-:Y:S04]  /*3210*/  STL.64 [R1+0x8], R6 ;  /* 0x0000080601007387 */ /* 0x0001e80000100a00 */
[----:B------:R0:W-:Y:S01]  /*3220*/  STL.64 [R1+0x10], R8 ;  /* 0x0000100801007387 */ /* 0x0001e20000100a00 */
[----:B--2---:R-:W-:-:S05]  /*3230*/  @!P1 VIADD R35, R28, 0x1 ;  /* 0x000000011c239836 */ /* 0x004fca0000000000 */
[----:B------:R0:W-:Y:S01]  /*3240*/  @!P1 STG.E desc[UR36][R10.64], R35 ;  /* 0x000000230a009986 */ /* 0x0001e2000c101924 */
[----:B------:R-:W-:Y:S05]  /*3250*/  @!P1 BRA `(.L_x_14) ;  /* 0x0000000800389947 */ /* 0x000fea0003800000 */
[----:B0-----:R-:W-:Y:S02]  /*3260*/  IMAD.MOV.U32 R8, RZ, RZ, R5 ;  /* 0x000000ffff087224 */ /* 0x001fe400078e0005 */
[----:B------:R-:W-:Y:S02]  /*3270*/  IMAD.MOV.U32 R7, RZ, RZ, R4 ;  /* 0x000000ffff077224 */ /* 0x000fe400078e0004 */
[----:B------:R-:W-:Y:S02]  /*3280*/  IMAD.MOV.U32 R10, RZ, RZ, R2 ;  /* 0x000000ffff0a7224 */ /* 0x000fe400078e0002 */
[----:B------:R-:W-:Y:S02]  /*3290*/  IMAD.MOV.U32 R6, RZ, RZ, R3 ;  /* 0x000000ffff067224 */ /* 0x000fe400078e0003 */
[----:B------:R-:W-:-:S07]  /*32a0*/  IMAD.MOV.U32 R11, RZ, RZ, 0x449335ce ;  /* 0x449335ceff0b7424 */ /* 0x000fce00078e00ff */
.L_x_13:
[----:B------:R-:W-:Y:S05]  /*32b0*/  BSYNC.RELIABLE B0 ;  /* 0x0000000000007941 */ /* 0x000fea0003800100 */
.L_x_12:
[----:B------:R-:W0:Y:S02]  /*32c0*/  LDC R28, c[0x0][0x3a0] ;  /* 0x0000e800ff1c7b82 */ /* 0x000e240000000800 */
[----:B0-----:R-:W-:-:S13]  /*32d0*/  ISETP.GT.AND P1, PT, R28, 0x1, PT ;  /* 0x000000011c00780c */ /* 0x001fda0003f24270 */
[----:B------:R-:W-:Y:S05]  /*32e0*/  @P1 BRA `(.L_x_15) ;  /* 0x00000004003c1947 */ /* 0x000fea0003800000 */
[----:B------:R-:W-:-:S13]  /*32f0*/  ISETP.NE.AND P1, PT, R28, RZ, PT ;  /* 0x000000ff1c00720c */ /* 0x000fda0003f25270 */
[----:B------:R-:W-:Y:S05]  /*3300*/  @!P1 BRA `(.L_x_16) ;  /* 0x0000000000cc9947 */ /* 0x000fea0003800000 */
[----:B------:R-:W-:-:S13]  /*3310*/  ISETP.NE.AND P1, PT, R28, 0x1, PT ;  /* 0x000000011c00780c */ /* 0x000fda0003f25270 */
[----:B------:R-:W-:Y:S05]  /*3320*/  @P1 BRA `(.L_x_17) ;  /* 0x0000000400841947 */ /* 0x000fea0003800000 */
[----:B------:R-:W-:Y:S01]  /*3330*/  BSSY.RECONVERGENT B1, `(.L_x_18) ;  /* 0x000002b000017945 */ /* 0x000fe20003800200 */
[----:B-1----:R-:W-:-:S03]  /*3340*/  @P0 VIADD R2, R30, 0xffffffff ;  /* 0xffffffff1e020836 */ /* 0x002fc60000000000 */
[----:B------:R-:W-:Y:S05]  /*3350*/  @P0 BRA `(.L_x_19) ;  /* 0x0000000000a00947 */ /* 0x000fea0003800000 */
[----:B------:R-:W-:Y:S02]  /*3360*/  ISETP.NE.AND P0, PT, R0, RZ, PT ;  /* 0x000000ff0000720c */ /* 0x000fe40003f05270 */
[----:B------:R-:W-:-:S11]  /*3370*/  PRMT R2, RZ, 0x7610, R2 ;  /* 0x00007610ff027816 */ /* 0x000fd60000000002 */
[----:B------:R-:W-:Y:S05]  /*3380*/  @!P0 BRA `(.L_x_19) ;  /* 0x0000000000948947 */ /* 0x000fea0003800000 */
.L_x_21:
[----:B------:R-:W-:Y:S01]  /*3390*/  SHF.R.U32.HI R3, RZ, 0x2, R10 ;  /* 0x00000002ff037819 */ /* 0x000fe2000001160a */
[----:B------:R-:W-:Y:S01]  /*33a0*/  IMAD.SHL.U32 R4, R9, 0x10, RZ ;  /* 0x0000001009047824 */ /* 0x000fe200078e00ff */
[----:B------:R-:W0:Y:S01]  /*33b0*/  LDCU UR4, c[0x0][0x3a4] ;  /* 0x00007480ff0477ac */ /* 0x000e220008000800 */
[----:B------:R-:W-:Y:S01]  /*33c0*/  VIADD R11, R11, 0x587c5 ;  /* 0x000587c50b0b7836 */ /* 0x000fe20000000000 */
[----:B------:R-:W-:-:S05]  /*33d0*/  LOP3.LUT R3, R3, R10, RZ, 0x3c, !PT ;  /* 0x0000000a03037212 */ /* 0x000fca00078e3cff */
[----:B------:R-:W-:-:S05]  /*33e0*/  IMAD.SHL.U32 R5, R3, 0x2, RZ ;  /* 0x0000000203057824 */ /* 0x000fca00078e00ff */
[----:B------:R-:W-:-:S04]  /*33f0*/  LOP3.LUT R4, R3, R5, R4, 0x96, !PT ;  /* 0x0000000503047212 */ /* 0x000fc800078e9604 */
[----:B------:R-:W-:-:S05]  /*3400*/  LOP3.LUT R4, R4, R9, RZ, 0x3c, !PT ;  /* 0x0000000904047212 */ /* 0x000fca00078e3cff */
[----:B------:R-:W-:-:S05]  /*3410*/  IMAD.IADD R3, R4, 0x1, R11 ;  /* 0x0000000104037824 */ /* 0x000fca00078e020b */
[----:B------:R-:W-:-:S06]  /*3420*/  I2FP.F32.U32 R3, R3 ;  /* 0x0000000300037245 */ /* 0x000fcc0000201000 */
[----:B------:R-:W1:Y:S02]  /*3430*/  F2I.TRUNC.NTZ R3, |R3| ;  /* 0x4000000300037305 */ /* 0x000e64000020f100 */
[----:B-1----:R-:W-:-:S05]  /*3440*/  IMAD.HI R5, R3, 0x51eb851f, RZ ;  /* 0x51eb851f03057827 */ /* 0x002fca00078e02ff */
[----:B------:R-:W-:-:S04]  /*3450*/  SHF.R.U32.HI R10, RZ, 0x1f, R5 ;  /* 0x0000001fff0a7819 */ /* 0x000fc80000011605 */
[----:B------:R-:W-:-:S05]  /*3460*/  LEA.HI.SX32 R10, R5, R10, 0x1b ;  /* 0x0000000a050a7211 */ /* 0x000fca00078fdaff */
[----:B------:R-:W-:-:S05]  /*3470*/  IMAD R10, R10, -0x64, R3 ;  /* 0xffffff9c0a0a7824 */ /* 0x000fca00078e0203 */
[----:B0-----:R-:W-:Y:S01]  /*3480*/  ISETP.GE.AND P0, PT, R10, UR4, PT ;  /* 0x000000040a007c0c */ /* 0x001fe2000bf06270 */
[----:B------:R-:W-:Y:S02]  /*3490*/  IMAD.MOV.U32 R10, RZ, RZ, R6 ;  /* 0x000000ffff0a7224 */ /* 0x000fe400078e0006 */
[----:B------:R-:W-:Y:S02]  /*34a0*/  IMAD.MOV.U32 R6, RZ, RZ, R7 ;  /* 0x000000ffff067224 */ /* 0x000fe400078e0007 */
[----:B------:R-:W-:Y:S02]  /*34b0*/  IMAD.MOV.U32 R7, RZ, RZ, R8 ;  /* 0x000000ffff077224 */ /* 0x000fe400078e0008 */
[----:B------:R-:W-:Y:S02]  /*34c0*/  IMAD.MOV.U32 R8, RZ, RZ, R9 ;  /* 0x000000ffff087224 */ /* 0x000fe400078e0009 */
[----:B------:R-:W-:-:S04]  /*34d0*/  IMAD.MOV.U32 R9, RZ, RZ, R4 ;  /* 0x000000ffff097224 */ /* 0x000fc800078e0004 */
[----:B------:R-:W-:Y:S05]  /*34e0*/  @!P0 BRA `(.L_x_20) ;  /* 0x00000000001c8947 */ /* 0x000fea0003800000 */
[C---:B------:R-:W-:Y:S01]  /*34f0*/  ISETP.GE.U32.AND P0, PT, R0.reuse, 0x2, PT ;  /* 0x000000020000780c */ /* 0x040fe20003f06070 */
[----:B------:R-:W-:-:S12]  /*3500*/  VIADD R0, R0, 0xffffffff ;  /* 0xffffffff00007836 */ /* 0x000fd80000000000 */
[----:B------:R-:W-:Y:S05]  /*3510*/  @P0 BRA `(.L_x_21) ;  /* 0xfffffffc009c0947 */ /* 0x000fea000383ffff */
[----:B------:R1:W-:Y:S04]  /*3520*/  STL.64 [R1+0x8], R6 ;  /* 0x0000080601007387 */ /* 0x0003e80000100a00 */
[----:B------:R1:W-:Y:S04]  /*3530*/  STL.64 [R1+0x10], R8 ;  /* 0x0000100801007387 */ /* 0x0003e80000100a00 */
[----:B------:R1:W-:Y:S01]  /*3540*/  STL [R1+0x4], R10 ;  /* 0x0000040a01007387 */ /* 0x0003e20000100800 */
[----:B------:R-:W-:Y:S05]  /*3550*/  BRA `(.L_x_19) ;  /* 0x0000000000207947 */ /* 0x000fea0003800000 */
.L_x_20:
[----:B------:R-:W0:Y:S02]  /*3560*/  LDC.64 R4, c[0x0][0x3b0] ;  /* 0x0000ec00ff047b82 */ /* 0x000e240000000a00 */
[----:B0-----:R-:W2:Y:S01]  /*3570*/  LDG.E R0, desc[UR36][R4.64] ;  /* 0x0000002404007981 */ /* 0x001ea2000c1e1900 */
[----:B------:R-:W-:-:S03]  /*3580*/  IMAD.MOV.U32 R2, RZ, RZ, 0x15 ;  /* 0x00000015ff027424 */ /* 0x000fc600078e00ff */
[----:B------:R0:W-:Y:S04]  /*3590*/  STL.64 [R1+0x8], R6 ;  /* 0x0000080601007387 */ /* 0x0001e80000100a00 */
[----:B------:R0:W-:Y:S04]  /*35a0*/  STL.64 [R1+0x10], R8 ;  /* 0x0000100801007387 */ /* 0x0001e80000100a00 */
[----:B------:R0:W-:Y:S01]  /*35b0*/  STL [R1+0x4], R10 ;  /* 0x0000040a01007387 */ /* 0x0001e20000100800 */
[----:B--2---:R-:W-:-:S05]  /*35c0*/  VIADD R3, R0, 0x1 ;  /* 0x0000000100037836 */ /* 0x004fca0000000000 */
[----:B------:R0:W-:Y:S02]  /*35d0*/  STG.E desc[UR36][R4.64], R3 ;  /* 0x0000000304007986 */ /* 0x0001e4000c101924 */
.L_x_19:
[----:B------:R-:W-:Y:S05]  /*35e0*/  BSYNC.RECONVERGENT B1 ;  /* 0x0000000000017941 */ /* 0x000fea0003800200 */
.L_x_18:
[----:B0-----:R-:W0:Y:S02]  /*35f0*/  LDC.64 R4, c[0x0][0x398] ;  /* 0x0000e600ff047b82 */ /* 0x001e240000000a00 */
[----:B0-----:R-:W-:-:S04]  /*3600*/  IADD3 R4, P0, PT, R31, R4, RZ ;  /* 0x000000041f047210 */ /* 0x001fc80007f1e0ff */
[----:B------:R-:W-:-:S05]  /*3610*/  IADD3.X R5, PT, PT, R5, UR38, RZ, P0, !PT ;  /* 0x0000002605057c10 */ /* 0x000fca00087fe4ff */
[----:B------:R4:W-:Y:S01]  /*3620*/  STG.E.U8 desc[UR36][R4.64], R2 ;  /* 0x0000000204007986 */ /* 0x0009e2000c101124 */
[----:B------:R-:W-:Y:S05]  /*3630*/  BRA `(.L_x_14) ;  /* 0x0000000400407947 */ /* 0x000fea0003800000 */
.L_x_16:
[----:B------:R-:W-:Y:S04]  /*3640*/  BSSY.RECONVERGENT B1, `(.L_x_22) ;  /* 0x0000014000017945 */ /* 0x000fe80003800200 */
[----:B------:R-:W-:Y:S05]  /*3650*/  @!P0 BRA `(.L_x_23) ;  /* 0x0000000000148947 */ /* 0x000fea0003800000 */
[----:B------:R-:W-:-:S13]  /*3660*/  ISETP.GE.U32.AND P0, PT, R0, 0x5, PT ;  /* 0x000000050000780c */ /* 0x000fda0003f06070 */
[----:B------:R-:W-:-:S04]  /*3670*/  @P0 ISETP.NE.AND P1, PT, R30, 0x1, PT ;  /* 0x000000011e00080c */ /* 0x000fc80003f25270 */
[C---:B-1----:R-:W-:Y:S01]  /*3680*/  @P0 SEL R5, R30.reuse, RZ, P1 ;  /* 0x000000ff1e050207 */ /* 0x042fe20000800000 */
[----:B------:R-:W-:Y:S01]  /*3690*/  @!P0 VIADD R5, R30, 0xffffffff ;  /* 0xffffffff1e058836 */ /* 0x000fe20000000000 */
[----:B------:R-:W-:Y:S07]  /*36a0*/  BRA `(.L_x_24) ;  /* 0x0000000000347947 */ /* 0x000fee0003800000 */
.L_x_23:
[----:B------:R-:W-:Y:S01]  /*36b0*/  ISETP.GE.U32.AND P0, PT, R0, 0x2, PT ;  /* 0x000000020000780c */ /* 0x000fe20003f06070 */
[----:B-1----:R-:W-:-:S12]  /*36c0*/  IMAD.MOV.U32 R5, RZ, RZ, RZ ;  /* 0x000000ffff057224 */ /* 0x002fd800078e00ff */
[----:B------:R-:W-:Y:S05]  /*36d0*/  @!P0 BRA `(.L_x_24) ;  /* 0x0000000000288947 */ /* 0x000fea0003800000 */
[----:B------:R-:W0:Y:S01]  /*36e0*/  LDC.64 R2, c[0x0][0x3b0] ;  /* 0x0000ec00ff027b82 */ /* 0x000e220000000a00 */
[----:B------:R-:W-:-:S13]  /*36f0*/  ISETP.GT.U32.AND P0, PT, R0, 0x3, PT ;  /* 0x000000030000780c */ /* 0x000fda0003f04070 */
[----:B0-----:R-:W2:Y:S02]  /*3700*/  @!P0 LDG.E R0, desc[UR36][R2.64] ;  /* 0x0000002402008981 */ /* 0x001ea4000c1e1900 */
[----:B--2---:R-:W-:-:S05]  /*3710*/  @!P0 VIADD R7, R0, 0x1 ;  /* 0x0000000100078836 */ /* 0x004fca0000000000 */
[----:B------:R0:W-:Y:S04]  /*3720*/  @!P0 STG.E desc[UR36][R2.64], R7 ;  /* 0x0000000702008986 */ /* 0x0001e8000c101924 */
[----:B------:R-:W2:Y:S01]  /*3730*/  @P0 LDG.E R9, desc[UR36][R2.64] ;  /* 0x0000002402090981 */ /* 0x000ea2000c1e1900 */
[----:B------:R-:W-:Y:S02]  /*3740*/  @!P0 IMAD.MOV.U32 R5, RZ, RZ, 0xe ;  /* 0x0000000eff058424 */ /* 0x000fe400078e00ff */
[----:B------:R-:W-:Y:S02]  /*3750*/  @P0 IMAD.MOV.U32 R5, RZ, RZ, 0x15 ;  /* 0x00000015ff050424 */ /* 0x000fe400078e00ff */
[----:B--2---:R-:W-:-:S05]  /*3760*/  @P0 VIADD R9, R9, 0x1 ;  /* 0x0000000109090836 */ /* 0x004fca0000000000 */
[----:B------:R0:W-:Y:S02]  /*3770*/  @P0 STG.E desc[UR36][R2.64], R9 ;  /* 0x0000000902000986 */ /* 0x0001e4000c101924 */
.L_x_24:
[----:B------:R-:W-:Y:S05]  /*3780*/  BSYNC.RECONVERGENT B1 ;  /* 0x0000000000017941 */ /* 0x000fea0003800200 */
.L_x_22:
[----:B0-----:R-:W0:Y:S02]  /*3790*/  LDC.64 R2, c[0x0][0x398] ;  /* 0x0000e600ff027b82 */ /* 0x001e240000000a00 */
[----:B0-----:R-:W-:-:S04]  /*37a0*/  IADD3 R2, P0, PT, R31, R2, RZ ;  /* 0x000000021f027210 */ /* 0x001fc80007f1e0ff */
[----:B------:R-:W-:-:S05]  /*37b0*/  IADD3.X R3, PT, PT, R3, UR38, RZ, P0, !PT ;  /* 0x0000002603037c10 */ /* 0x000fca00087fe4ff */
[----:B------:R3:W-:Y:S01]  /*37c0*/  STG.E.U8 desc[UR36][R2.64], R5 ;  /* 0x0000000502007986 */ /* 0x0007e2000c101124 */
[----:B------:R-:W-:Y:S05]  /*37d0*/  BRA `(.L_x_14) ;  /* 0x0000000000d87947 */ /* 0x000fea0003800000 */
.L_x_15:
[----:B------:R-:W-:-:S13]  /*37e0*/  ISETP.NE.AND P1, PT, R28, 0x2, PT ;  /* 0x000000021c00780c */ /* 0x000fda0003f25270 */
[----:B------:R-:W-:Y:S05]  /*37f0*/  @!P1 BRA `(.L_x_25) ;  /* 0x0000000000809947 */ /* 0x000fea0003800000 */
[----:B------:R-:W-:-:S13]  /*3800*/  ISETP.NE.AND P1, PT, R28, 0x3, PT ;  /* 0x000000031c00780c */ /* 0x000fda0003f25270 */
[----:B------:R-:W-:Y:S05]  /*3810*/  @P1 BRA `(.L_x_17) ;  /* 0x0000000000481947 */ /* 0x000fea0003800000 */
[----:B-1----:R-:W0:Y:S01]  /*3820*/  LDC.64 R2, c[0x0][0x398] ;  /* 0x0000e600ff027b82 */ /* 0x002e220000000a00 */
[----:B------:R-:W-:Y:S01]  /*3830*/  BSSY.RECONVERGENT B1, `(.L_x_26) ;  /* 0x000000e000017945 */ /* 0x000fe20003800200 */
[----:B------:R-:W-:Y:S01]  /*3840*/  @P0 VIADD R5, R30, 0xffffffff ;  /* 0xffffffff1e050836 */ /* 0x000fe20000000000 */
[----:B0-----:R-:W-:-:S04]  /*3850*/  IADD3 R2, P1, PT, R31, R2, RZ ;  /* 0x000000021f027210 */ /* 0x001fc80007f3e0ff */
[----:B------:R-:W-:Y:S01]  /*3860*/  IADD3.X R3, PT, PT, R3, UR38, RZ, P1, !PT ;  /* 0x0000002603037c10 */ /* 0x000fe20008ffe4ff */
[----:B------:R-:W-:Y:S08]  /*3870*/  @P0 BRA `(.L_x_27) ;  /* 0x0000000000240947 */ /* 0x000ff00003800000 */
[----:B------:R-:W-:Y:S02]  /*3880*/  ISETP.GE.U32.AND P0, PT, R0, 0x7, PT ;  /* 0x000000070000780c */ /* 0x000fe40003f06070 */
[----:B------:R-:W-:-:S11]  /*3890*/  PRMT R5, RZ, 0x7610, R5 ;  /* 0x00007610ff057816 */ /* 0x000fd60000000005 */
[----:B------:R-:W-:Y:S05]  /*38a0*/  @!P0 BRA `(.L_x_27) ;  /* 0x0000000000188947 */ /* 0x000fea0003800000 */
[----:B------:R-:W0:Y:S02]  /*38b0*/  LDC.64 R4, c[0x0][0x3b0] ;  /* 0x0000ec00ff047b82 */ /* 0x000e240000000a00 */
[----:B0-----:R-:W2:Y:S02]  /*38c0*/  LDG.E R0, desc[UR36][R4.64] ;  /* 0x0000002404007981 */ /* 0x001ea4000c1e1900 */
[----:B--2---:R-:W-:Y:S02]  /*38d0*/  VIADD R7, R0, 0x1 ;  /* 0x0000000100077836 */ /* 0x004fe40000000000 */
[----:B------:R-:W-:-:S03]  /*38e0*/  IMAD.MOV.U32 R0, RZ, RZ, 0xe ;  /* 0x0000000eff007424 */ /* 0x000fc600078e00ff */
[----:B------:R0:W-:Y:S02]  /*38f0*/  STG.E desc[UR36][R4.64], R7 ;  /* 0x0000000704007986 */ /* 0x0001e4000c101924 */
[----:B0-----:R-:W-:-:S07]  /*3900*/  PRMT R5, R0, 0x7610, R5 ;  /* 0x0000761000057816 */ /* 0x001fce0000000005 */
.L_x_27:
[----:B------:R-:W-:Y:S05]  /*3910*/  BSYNC.RECONVERGENT B1 ;  /* 0x0000000000017941 */ /* 0x000fea0003800200 */
.L_x_26:
[----:B------:R2:W-:Y:S01]  /*3920*/  STG.E.U8 desc[UR36][R2.64], R5 ;  /* 0x0000000502007986 */ /* 0x0005e2000c101124 */
[----:B------:R-:W-:Y:S05]  /*3930*/  BRA `(.L_x_14) ;  /* 0x0000000000807947 */ /* 0x000fea0003800000 */
.L_x_17:
[----:B------:R-:W0:Y:S01]  /*3940*/  LDC R6, c[0x0][0x2f8] ;  /* 0x0000be00ff067b82 */ /* 0x000e220000000800 */
[----:B------:R-:W-:Y:S01]  /*3950*/  MOV R0, 0x0 ;  /* 0x0000000000007802 */ /* 0x000fe20000000f00 */
[----:B------:R2:W-:Y:S01]  /*3960*/  STL [R1+0x30], R28 ;  /* 0x0000301c01007387 */ /* 0x0005e20000100800 */
[----:B------:R-:W3:Y:S05]  /*3970*/  LDCU.64 UR4, c[0x4][0x48] ;  /* 0x01000900ff0477ac */ /* 0x000eea0008000a00 */
[----:B-1----:R2:W1:Y:S01]  /*3980*/  LDC.64 R2, c[0x4][R0] ;  /* 0x0100000000027b82 */ /* 0x0024620000000a00 */
[----:B---3--:R-:W-:Y:S02]  /*3990*/  IMAD.U32 R4, RZ, RZ, UR4 ;  /* 0x00000004ff047e24 */ /* 0x008fe4000f8e00ff */
[----:B------:R-:W-:Y:S01]  /*39a0*/  IMAD.U32 R5, RZ, RZ, UR5 ;  /* 0x00000005ff057e24 */ /* 0x000fe2000f8e00ff */
[----:B0-----:R-:W-:-:S04]  /*39b0*/  IADD3 R6, P0, P1, R1, 0x30, R6 ;  /* 0x0000003001067810 */ /* 0x001fc8000791e006 */
[----:B--2---:R-:W-:-:S09]  /*39c0*/  IADD3.X R7, PT, PT, RZ, UR39, RZ, P0, P1 ;  /* 0x00000027ff077c10 */ /* 0x004fd200087e24ff */
[----:B------:R-:W-:-:S07]  /*39d0*/  LEPC R20, `(.L_x_28) ;  /* 0x000000001014794e */ /* 0x000fce0000000000 */
[----:B-1----:R-:W-:Y:S05]  /*39e0*/  CALL.ABS.NOINC R2 ;  /* 0x0000000002007343 */ /* 0x002fea0003c00000 */
.L_x_28:
[----:B------:R-:W-:Y:S05]  /*39f0*/  EXIT ;  /* 0x000000000000794d */ /* 0x000fea0003800000 */
.L_x_25:
[----:B------:R-:W-:Y:S04]  /*3a00*/  BSSY.RECONVERGENT B1, `(.L_x_29) ;  /* 0x000000f000017945 */ /* 0x000fe80003800200 */
[----:B------:R-:W-:Y:S05]  /*3a10*/  @!P0 BRA `(.L_x_30) ;  /* 0x0000000000148947 */ /* 0x000fea0003800000 */
[----:B------:R-:W-:-:S13]  /*3a20*/  ISETP.GE.U32.AND P0, PT, R0, 0x6, PT ;  /* 0x000000060000780c */ /* 0x000fda0003f06070 */
[----:B------:R-:W-:-:S04]  /*3a30*/  @P0 ISETP.NE.AND P1, PT, R30, 0x1, PT ;  /* 0x000000011e00080c */ /* 0x000fc80003f25270 */
[C---:B-1----:R-:W-:Y:S01]  /*3a40*/  @P0 SEL R5, R30.reuse, RZ, P1 ;  /* 0x000000ff1e050207 */ /* 0x042fe20000800000 */
[----:B------:R-:W-:Y:S01]  /*3a50*/  @!P0 VIADD R5, R30, 0xffffffff ;  /* 0xffffffff1e058836 */ /* 0x000fe20000000000 */
[----:B------:R-:W-:Y:S07]  /*3a60*/  BRA `(.L_x_31) ;  /* 0x0000000000207947 */ /* 0x000fee0003800000 */
.L_x_30:
[----:B------:R-:W-:Y:S01]  /*3a70*/  ISETP.GE.U32.AND P0, PT, R0, 0x2, PT ;  /* 0x000000020000780c */ /* 0x000fe20003f06070 */
[----:B-1----:R-:W-:-:S12]  /*3a80*/  IMAD.MOV.U32 R5, RZ, RZ, RZ ;  /* 0x000000ffff057224 */ /* 0x002fd800078e00ff */
[----:B------:R-:W-:Y:S05]  /*3a90*/  @!P0 BRA `(.L_x_31) ;  /* 0x0000000000148947 */ /* 0x000fea0003800000 */
[----:B------:R-:W0:Y:S02]  /*3aa0*/  LDC.64 R2, c[0x0][0x3b0] ;  /* 0x0000ec00ff027b82 */ /* 0x000e240000000a00 */
[----:B0-----:R-:W2:Y:S01]  /*3ab0*/  LDG.E R0, desc[UR36][R2.64] ;  /* 0x0000002402007981 */ /* 0x001ea2000c1e1900 */
[----:B------:R-:W-:Y:S02]  /*3ac0*/  IMAD.MOV.U32 R5, RZ, RZ, 0x15 ;  /* 0x00000015ff057424 */ /* 0x000fe400078e00ff */
[----:B--2---:R-:W-:-:S05]  /*3ad0*/  VIADD R7, R0, 0x1 ;  /* 0x0000000100077836 */ /* 0x004fca0000000000 */
[----:B------:R0:W-:Y:S02]  /*3ae0*/  STG.E desc[UR36][R2.64], R7 ;  /* 0x0000000702007986 */ /* 0x0001e4000c101924 */
.L_x_31:
[----:B------:R-:W-:Y:S05]  /*3af0*/  BSYNC.RECONVERGENT B1 ;  /* 0x0000000000017941 */ /* 0x000fea0003800200 */
.L_x_29:
[----:B0-----:R-:W0:Y:S02]  /*3b00*/  LDC.64 R2, c[0x0][0x398] ;  /* 0x0000e600ff027b82 */ /* 0x001e240000000a00 */
[----:B0-----:R-:W-:-:S04]  /*3b10*/  IADD3 R2, P0, PT, R31, R2, RZ ;  /* 0x000000021f027210 */ /* 0x001fc80007f1e0ff */
[----:B------:R-:W-:-:S05]  /*3b20*/  IADD3.X R3, PT, PT, R3, UR38, RZ, P0, !PT ;  /* 0x0000002603037c10 */ /* 0x000fca00087fe4ff */
[----:B------:R1:W-:Y:S04]  /*3b30*/  STG.E.U8 desc[UR36][R2.64], R5 ;  /* 0x0000000502007986 */ /* 0x0003e8000c101124 */
.L_x_14:
[----:B------:R-:W-:Y:S05]  /*3b40*/  BSYNC.RECONVERGENT B6 ;  /* 0x0000000000067941 */ /* 0x000fea0003800200 */
.L_x_11:
[----:B------:R-:W5:Y:S01]  /*3b50*/  LDCU UR4, c[0x0][0x370] ;  /* 0x00006e00ff0477ac */ /* 0x000f620008000800 */
[----:B------:R-:W5:Y:S01]  /*3b60*/  LDC R0, c[0x0][0x360] ;  /* 0x0000d800ff007b82 */ /* 0x000f620000000800 */
[----:B------:R-:W0:Y:S01]  /*3b70*/  LDCU.64 UR6, c[0x0][0x3c0] ;  /* 0x00007800ff0677ac */ /* 0x000e220008000a00 */
[----:B-----5:R-:W-:-:S04]  /*3b80*/  IMAD R31, R0, UR4, R29 ;  /* 0x00000004001f7c24 */ /* 0x020fc8000f8e021d */
[----:B------:R-:W-:Y:S01]  /*3b90*/  IMAD.MOV.U32 R29, RZ, RZ, R31 ;  /* 0x000000ffff1d7224 */ /* 0x000fe200078e001f */
[----:B0-----:R-:W-:-:S04]  /*3ba0*/  ISETP.GE.U32.AND P0, PT, R31, UR6, PT ;  /* 0x000000061f007c0c */ /* 0x001fc8000bf06070 */
[----:B------:R-:W-:-:S13]  /*3bb0*/  ISETP.GE.U32.AND.EX P0, PT, RZ, UR7, PT, P0 ;  /* 0x00000007ff007c0c */ /* 0x000fda000bf06100 */
[----:B------:R-:W-:Y:S05]  /*3bc0*/  @!P0 BRA `(.L_x_32) ;  /* 0xffffffc8008c8947 */ /* 0x000fea000383ffff */
[----:B------:R-:W-:Y:S05]  /*3bd0*/  EXIT ;  /* 0x000000000000794d */ /* 0x000fea0003800000 */
.L_x_33:
[----:B------:R-:W-:-:S00]  /*3be0*/  BRA `(.L_x_33) ;  /* 0xfffffffc00fc7947 */ /* 0x000fc0000383ffff */
[----:B------:R-:W-:-:S00]  /*3bf0*/  NOP ;  /* 0x0000000000007918 */ /* 0x000fc00000000000 */
        /* <DEDUP_REMOVED lines=8> */
.L_x_34:


//--------------------- .nv.global.init           --------------------------
	.section	.nv.global.init,"aw",@progbits
	.align	4
.nv.global.init:
	.type		mrg32k3aM1SubSeq,@object
	.size		mrg32k3aM1SubSeq,(mrg32k3aM2SubSeq - mrg32k3aM1SubSeq)
mrg32k3aM1SubSeq:
        /*0000*/ 	.byte	0x0b, 0xcc, 0xee, 0x04, 0x73, 0x29, 0x8b, 0x6f, 0xf6, 0x53, 0x03, 0xf6, 0x23, 0xf6, 0xea, 0xda
        /* <DEDUP_REMOVED lines=125> */
	.type		mrg32k3aM2SubSeq,@object
	.size		mrg32k3aM2SubSeq,(mrg32k3aM1 - mrg32k3aM2SubSeq)
mrg32k3aM2SubSeq:
        /* <DEDUP_REMOVED lines=126> */
	.type		mrg32k3aM1,@object
	.size		mrg32k3aM1,(mrg32k3aM1Seq - mrg32k3aM1)
mrg32k3aM1:
        /* <DEDUP_REMOVED lines=144> */
	.type		mrg32k3aM1Seq,@object
	.size		mrg32k3aM1Seq,(mrg32k3aM2 - mrg32k3aM1Seq)
mrg32k3aM1Seq:
        /* <DEDUP_REMOVED lines=144> */
	.type		mrg32k3aM2,@object
	.size		mrg32k3aM2,(mrg32k3aM2Seq - mrg32k3aM2)
mrg32k3aM2:
        /* <DEDUP_REMOVED lines=144> */
	.type		mrg32k3aM2Seq,@object
	.size		mrg32k3aM2Seq,(precalc_xorwow_matrix - mrg32k3aM2Seq)
mrg32k3aM2Seq:
        /* <DEDUP_REMOVED lines=144> */
	.type		precalc_xorwow_matrix,@object
	.size		precalc_xorwow_matrix,(precalc_xorwow_offset_matrix - precalc_xorwow_matrix)
precalc_xorwow_matrix:
        /* <DEDUP_REMOVED lines=6400> */
	.type		precalc_xorwow_offset_matrix,@object
	.size		precalc_xorwow_offset_matrix,($str - precalc_xorwow_offset_matrix)
precalc_xorwow_offset_matrix:
        /* <DEDUP_REMOVED lines=6400> */
	.type		$str,@object
	.size		$str,(.L_9 - $str)
$str:
        /*353c0*/ 	.byte	0x50, 0x61, 0x74, 0x74, 0x65, 0x72, 0x6e, 0x20, 0x25, 0x75, 0x20, 0x68, 0x61, 0x73, 0x20, 0x6e
        /*353d0*/ 	.byte	0x6f, 0x74, 0x20, 0x62, 0x65, 0x65, 0x6e, 0x20, 0x69, 0x6d, 0x70, 0x6c, 0x65, 0x6d, 0x65, 0x6e
        /*353e0*/ 	.byte	0x74, 0x65, 0x64, 0x20, 0x0a, 0x00
.L_9:


//--------------------- .nv.shared.reserved.0     --------------------------
	.section	.nv.shared.reserved.0,"aw",@nobits
	.weak		__nv_reservedSMEM_offset_0_alias
	.size		__nv_reservedSMEM_offset_0_alias, 0, 64
	.other		__nv_reservedSMEM_offset_0_alias,@"STO_CUDA_RESERVED_SHARED STV_DEFAULT"
__nv_reservedSMEM_offset_0_alias:
	.zero		0
	.zero		64


//--------------------- .nv.constant0._Z10gol_kernaljjPhjjS_jjjPjS0_m --------------------------
	.section	.nv.constant0._Z10gol_kernaljjPhjjS_jjjPjS0_m,"a",@progbits
	.sectionflags	@""
	.align	4
.nv.constant0._Z10gol_kernaljjPhjjS_jjjPjS0_m:
	.zero		968


//--------------------- SYMBOLS --------------------------

	.type		.nv.reservedSmem.offset0,@object
	.size		.nv.reservedSmem.offset0,0x4
	.type		vprintf,@function
